//
// Generated by NVIDIA NVVM Compiler
//
// Compiler Build ID: CL-36424714
// Cuda compilation tools, release 13.0, V13.0.88
// Based on NVVM 20.0.0
//

.version 9.0
.target sm_100
.address_size 64

	// .globl	_Z10blurKernelPK6uchar4PS_iii

.visible .entry _Z10blurKernelPK6uchar4PS_iii(
	.param .u64 .ptr .align 1 _Z10blurKernelPK6uchar4PS_iii_param_0,
	.param .u64 .ptr .align 1 _Z10blurKernelPK6uchar4PS_iii_param_1,
	.param .u32 _Z10blurKernelPK6uchar4PS_iii_param_2,
	.param .u32 _Z10blurKernelPK6uchar4PS_iii_param_3,
	.param .u32 _Z10blurKernelPK6uchar4PS_iii_param_4
)
{
	.reg .pred 	%p<91>;
	.reg .b16 	%rs<91>;
	.reg .b32 	%r<189>;
	.reg .b32 	%f<225>;
	.reg .b64 	%rd<15>;

	ld.param.u64 	%rd6, [_Z10blurKernelPK6uchar4PS_iii_param_0];
	ld.param.u64 	%rd5, [_Z10blurKernelPK6uchar4PS_iii_param_1];
	ld.param.u32 	%r65, [_Z10blurKernelPK6uchar4PS_iii_param_2];
	ld.param.u32 	%r68, [_Z10blurKernelPK6uchar4PS_iii_param_3];
	ld.param.u32 	%r67, [_Z10blurKernelPK6uchar4PS_iii_param_4];
	cvta.to.global.u64 	%rd1, %rd6;
	mov.u32 	%r69, %ctaid.x;
	mov.u32 	%r70, %ntid.x;
	mov.u32 	%r71, %tid.x;
	mad.lo.s32 	%r1, %r69, %r70, %r71;
	mov.u32 	%r72, %ctaid.y;
	mov.u32 	%r73, %ntid.y;
	mov.u32 	%r74, %tid.y;
	mad.lo.s32 	%r75, %r72, %r73, %r74;
	setp.ge.s32 	%p2, %r1, %r65;
	setp.ge.s32 	%p3, %r75, %r68;
	or.pred  	%p4, %p2, %p3;
	@%p4 bra 	$L__BB0_44;
	neg.s32 	%r3, %r67;
	setp.lt.s32 	%p5, %r67, 0;
	mov.f32 	%f193, 0f00000000;
	mov.f32 	%f192, %f193;
	mov.f32 	%f191, %f193;
	mov.f32 	%f224, %f193;
	@%p5 bra 	$L__BB0_43;
	shl.b32 	%r77, %r67, 1;
	and.b32  	%r4, %r77, 6;
	and.b32  	%r5, %r67, 1;
	sub.s32 	%r6, 3, %r67;
	and.b32  	%r78, %r77, -8;
	neg.s32 	%r7, %r78;
	sub.s32 	%r8, %r1, %r67;
	mov.f32 	%f191, 0f00000000;
	mov.b32 	%r177, 0;
	mov.u32 	%r161, %r3;
	mov.f32 	%f192, %f191;
	mov.f32 	%f193, %f191;
$L__BB0_3:
	setp.lt.u32 	%p6, %r67, 4;
	add.s32 	%r79, %r161, %r75;
	setp.gt.s32 	%p7, %r79, -1;
	setp.lt.s32 	%p8, %r79, %r68;
	and.pred  	%p1, %p7, %p8;
	mul.lo.s32 	%r11, %r79, %r65;
	mov.u32 	%r182, %r3;
	@%p6 bra 	$L__BB0_23;
	add.s32 	%r163, %r8, %r11;
	mov.u32 	%r164, %r8;
	mov.u32 	%r165, %r7;
	mov.u32 	%r166, %r6;
$L__BB0_5:
	.pragma "nounroll";
	setp.gt.s32 	%p9, %r164, -1;
	setp.lt.s32 	%p10, %r164, %r65;
	and.pred  	%p11, %p9, %p10;
	and.pred  	%p12, %p1, %p11;
	mul.wide.s32 	%rd7, %r163, 4;
	add.s64 	%rd2, %rd1, %rd7;
	not.pred 	%p13, %p12;
	@%p13 bra 	$L__BB0_7;
	.pragma "used_bytes_mask 7";
	ld.global.u32 	%r80, [%rd2];
	bfe.u32 	%r81, %r80, 0, 8;
	cvt.u16.u32 	%rs1, %r81;
	and.b16  	%rs2, %rs1, 255;
	bfe.u32 	%r82, %r80, 8, 8;
	cvt.u16.u32 	%rs3, %r82;
	and.b16  	%rs4, %rs3, 255;
	bfe.u32 	%r83, %r80, 16, 8;
	cvt.u16.u32 	%rs5, %r83;
	and.b16  	%rs6, %rs5, 255;
	cvt.rn.f32.u16 	%f113, %rs2;
	add.f32 	%f193, %f193, %f113;
	cvt.rn.f32.u16 	%f114, %rs4;
	add.f32 	%f192, %f192, %f114;
	cvt.rn.f32.u16 	%f115, %rs6;
	add.f32 	%f191, %f191, %f115;
	add.s32 	%r177, %r177, 1;
$L__BB0_7:
	add.s32 	%r84, %r164, 1;
	setp.gt.s32 	%p14, %r84, -1;
	setp.lt.s32 	%p15, %r84, %r65;
	and.pred  	%p16, %p14, %p15;
	and.pred  	%p17, %p1, %p16;
	not.pred 	%p18, %p17;
	@%p18 bra 	$L__BB0_9;
	.pragma "used_bytes_mask 7";
	ld.global.u32 	%r85, [%rd2+4];
	bfe.u32 	%r86, %r85, 0, 8;
	cvt.u16.u32 	%rs7, %r86;
	and.b16  	%rs8, %rs7, 255;
	bfe.u32 	%r87, %r85, 8, 8;
	cvt.u16.u32 	%rs9, %r87;
	and.b16  	%rs10, %rs9, 255;
	bfe.u32 	%r88, %r85, 16, 8;
	cvt.u16.u32 	%rs11, %r88;
	and.b16  	%rs12, %rs11, 255;
	cvt.rn.f32.u16 	%f116, %rs8;
	add.f32 	%f193, %f193, %f116;
	cvt.rn.f32.u16 	%f117, %rs10;
	add.f32 	%f192, %f192, %f117;
	cvt.rn.f32.u16 	%f118, %rs12;
	add.f32 	%f191, %f191, %f118;
	add.s32 	%r177, %r177, 1;
$L__BB0_9:
	add.s32 	%r89, %r164, 2;
	setp.gt.s32 	%p19, %r89, -1;
	setp.lt.s32 	%p20, %r89, %r65;
	and.pred  	%p21, %p19, %p20;
	and.pred  	%p22, %p1, %p21;
	not.pred 	%p23, %p22;
	@%p23 bra 	$L__BB0_11;
	.pragma "used_bytes_mask 7";
	ld.global.u32 	%r90, [%rd2+8];
	bfe.u32 	%r91, %r90, 0, 8;
	cvt.u16.u32 	%rs13, %r91;
	and.b16  	%rs14, %rs13, 255;
	bfe.u32 	%r92, %r90, 8, 8;
	cvt.u16.u32 	%rs15, %r92;
	and.b16  	%rs16, %rs15, 255;
	bfe.u32 	%r93, %r90, 16, 8;
	cvt.u16.u32 	%rs17, %r93;
	and.b16  	%rs18, %rs17, 255;
	cvt.rn.f32.u16 	%f119, %rs14;
	add.f32 	%f193, %f193, %f119;
	cvt.rn.f32.u16 	%f120, %rs16;
	add.f32 	%f192, %f192, %f120;
	cvt.rn.f32.u16 	%f121, %rs18;
	add.f32 	%f191, %f191, %f121;
	add.s32 	%r177, %r177, 1;
$L__BB0_11:
	add.s32 	%r94, %r164, 3;
	setp.gt.s32 	%p24, %r94, -1;
	setp.lt.s32 	%p25, %r94, %r65;
	and.pred  	%p26, %p24, %p25;
	and.pred  	%p27, %p1, %p26;
	not.pred 	%p28, %p27;
	@%p28 bra 	$L__BB0_13;
	.pragma "used_bytes_mask 7";
	ld.global.u32 	%r95, [%rd2+12];
	bfe.u32 	%r96, %r95, 0, 8;
	cvt.u16.u32 	%rs19, %r96;
	and.b16  	%rs20, %rs19, 255;
	bfe.u32 	%r97, %r95, 8, 8;
	cvt.u16.u32 	%rs21, %r97;
	and.b16  	%rs22, %rs21, 255;
	bfe.u32 	%r98, %r95, 16, 8;
	cvt.u16.u32 	%rs23, %r98;
	and.b16  	%rs24, %rs23, 255;
	cvt.rn.f32.u16 	%f122, %rs20;
	add.f32 	%f193, %f193, %f122;
	cvt.rn.f32.u16 	%f123, %rs22;
	add.f32 	%f192, %f192, %f123;
	cvt.rn.f32.u16 	%f124, %rs24;
	add.f32 	%f191, %f191, %f124;
	add.s32 	%r177, %r177, 1;
$L__BB0_13:
	add.s32 	%r99, %r164, 4;
	setp.gt.s32 	%p29, %r99, -1;
	setp.lt.s32 	%p30, %r99, %r65;
	and.pred  	%p31, %p29, %p30;
	and.pred  	%p32, %p1, %p31;
	not.pred 	%p33, %p32;
	@%p33 bra 	$L__BB0_15;
	.pragma "used_bytes_mask 7";
	ld.global.u32 	%r100, [%rd2+16];
	bfe.u32 	%r101, %r100, 0, 8;
	cvt.u16.u32 	%rs25, %r101;
	and.b16  	%rs26, %rs25, 255;
	bfe.u32 	%r102, %r100, 8, 8;
	cvt.u16.u32 	%rs27, %r102;
	and.b16  	%rs28, %rs27, 255;
	bfe.u32 	%r103, %r100, 16, 8;
	cvt.u16.u32 	%rs29, %r103;
	and.b16  	%rs30, %rs29, 255;
	cvt.rn.f32.u16 	%f125, %rs26;
	add.f32 	%f193, %f193, %f125;
	cvt.rn.f32.u16 	%f126, %rs28;
	add.f32 	%f192, %f192, %f126;
	cvt.rn.f32.u16 	%f127, %rs30;
	add.f32 	%f191, %f191, %f127;
	add.s32 	%r177, %r177, 1;
$L__BB0_15:
	add.s32 	%r104, %r164, 5;
	setp.gt.s32 	%p34, %r104, -1;
	setp.lt.s32 	%p35, %r104, %r65;
	and.pred  	%p36, %p34, %p35;
	and.pred  	%p37, %p1, %p36;
	not.pred 	%p38, %p37;
	@%p38 bra 	$L__BB0_17;
	.pragma "used_bytes_mask 7";
	ld.global.u32 	%r105, [%rd2+20];
	bfe.u32 	%r106, %r105, 0, 8;
	cvt.u16.u32 	%rs31, %r106;
	and.b16  	%rs32, %rs31, 255;
	bfe.u32 	%r107, %r105, 8, 8;
	cvt.u16.u32 	%rs33, %r107;
	and.b16  	%rs34, %rs33, 255;
	bfe.u32 	%r108, %r105, 16, 8;
	cvt.u16.u32 	%rs35, %r108;
	and.b16  	%rs36, %rs35, 255;
	cvt.rn.f32.u16 	%f128, %rs32;
	add.f32 	%f193, %f193, %f128;
	cvt.rn.f32.u16 	%f129, %rs34;
	add.f32 	%f192, %f192, %f129;
	cvt.rn.f32.u16 	%f130, %rs36;
	add.f32 	%f191, %f191, %f130;
	add.s32 	%r177, %r177, 1;
$L__BB0_17:
	add.s32 	%r109, %r164, 6;
	setp.gt.s32 	%p39, %r109, -1;
	setp.lt.s32 	%p40, %r109, %r65;
	and.pred  	%p41, %p39, %p40;
	and.pred  	%p42, %p1, %p41;
	not.pred 	%p43, %p42;
	@%p43 bra 	$L__BB0_19;
	.pragma "used_bytes_mask 7";
	ld.global.u32 	%r110, [%rd2+24];
	bfe.u32 	%r111, %r110, 0, 8;
	cvt.u16.u32 	%rs37, %r111;
	and.b16  	%rs38, %rs37, 255;
	bfe.u32 	%r112, %r110, 8, 8;
	cvt.u16.u32 	%rs39, %r112;
	and.b16  	%rs40, %rs39, 255;
	bfe.u32 	%r113, %r110, 16, 8;
	cvt.u16.u32 	%rs41, %r113;
	and.b16  	%rs42, %rs41, 255;
	cvt.rn.f32.u16 	%f131, %rs38;
	add.f32 	%f193, %f193, %f131;
	cvt.rn.f32.u16 	%f132, %rs40;
	add.f32 	%f192, %f192, %f132;
	cvt.rn.f32.u16 	%f133, %rs42;
	add.f32 	%f191, %f191, %f133;
	add.s32 	%r177, %r177, 1;
$L__BB0_19:
	add.s32 	%r114, %r164, 7;
	setp.gt.s32 	%p44, %r114, -1;
	setp.lt.s32 	%p45, %r114, %r65;
	and.pred  	%p46, %p44, %p45;
	and.pred  	%p47, %p1, %p46;
	not.pred 	%p48, %p47;
	@%p48 bra 	$L__BB0_21;
	.pragma "used_bytes_mask 7";
	ld.global.u32 	%r115, [%rd2+28];
	bfe.u32 	%r116, %r115, 0, 8;
	cvt.u16.u32 	%rs43, %r116;
	and.b16  	%rs44, %rs43, 255;
	bfe.u32 	%r117, %r115, 8, 8;
	cvt.u16.u32 	%rs45, %r117;
	and.b16  	%rs46, %rs45, 255;
	bfe.u32 	%r118, %r115, 16, 8;
	cvt.u16.u32 	%rs47, %r118;
	and.b16  	%rs48, %rs47, 255;
	cvt.rn.f32.u16 	%f134, %rs44;
	add.f32 	%f193, %f193, %f134;
	cvt.rn.f32.u16 	%f135, %rs46;
	add.f32 	%f192, %f192, %f135;
	cvt.rn.f32.u16 	%f136, %rs48;
	add.f32 	%f191, %f191, %f136;
	add.s32 	%r177, %r177, 1;
$L__BB0_21:
	add.s32 	%r166, %r166, 8;
	add.s32 	%r165, %r165, 8;
	add.s32 	%r164, %r164, 8;
	add.s32 	%r163, %r163, 8;
	setp.ne.s32 	%p49, %r165, 0;
	@%p49 bra 	$L__BB0_5;
	add.s32 	%r182, %r166, -3;
$L__BB0_23:
	setp.lt.u32 	%p50, %r4, 3;
	@%p50 bra 	$L__BB0_33;
	add.s32 	%r41, %r182, %r1;
	setp.gt.s32 	%p51, %r41, -1;
	setp.lt.s32 	%p52, %r41, %r65;
	and.pred  	%p53, %p51, %p52;
	and.pred  	%p55, %p1, %p53;
	add.s32 	%r119, %r41, %r11;
	mul.wide.s32 	%rd8, %r119, 4;
	add.s64 	%rd3, %rd1, %rd8;
	not.pred 	%p56, %p55;
	@%p56 bra 	$L__BB0_26;
	.pragma "used_bytes_mask 7";
	ld.global.u32 	%r120, [%rd3];
	bfe.u32 	%r121, %r120, 0, 8;
	cvt.u16.u32 	%rs49, %r121;
	and.b16  	%rs50, %rs49, 255;
	bfe.u32 	%r122, %r120, 8, 8;
	cvt.u16.u32 	%rs51, %r122;
	and.b16  	%rs52, %rs51, 255;
	bfe.u32 	%r123, %r120, 16, 8;
	cvt.u16.u32 	%rs53, %r123;
	and.b16  	%rs54, %rs53, 255;
	cvt.rn.f32.u16 	%f137, %rs50;
	add.f32 	%f193, %f193, %f137;
	cvt.rn.f32.u16 	%f138, %rs52;
	add.f32 	%f192, %f192, %f138;
	cvt.rn.f32.u16 	%f139, %rs54;
	add.f32 	%f191, %f191, %f139;
	add.s32 	%r177, %r177, 1;
$L__BB0_26:
	add.s32 	%r124, %r41, 1;
	setp.gt.s32 	%p57, %r124, -1;
	setp.lt.s32 	%p58, %r124, %r65;
	and.pred  	%p59, %p57, %p58;
	and.pred  	%p60, %p1, %p59;
	not.pred 	%p61, %p60;
	@%p61 bra 	$L__BB0_28;
	.pragma "used_bytes_mask 7";
	ld.global.u32 	%r125, [%rd3+4];
	bfe.u32 	%r126, %r125, 0, 8;
	cvt.u16.u32 	%rs55, %r126;
	and.b16  	%rs56, %rs55, 255;
	bfe.u32 	%r127, %r125, 8, 8;
	cvt.u16.u32 	%rs57, %r127;
	and.b16  	%rs58, %rs57, 255;
	bfe.u32 	%r128, %r125, 16, 8;
	cvt.u16.u32 	%rs59, %r128;
	and.b16  	%rs60, %rs59, 255;
	cvt.rn.f32.u16 	%f140, %rs56;
	add.f32 	%f193, %f193, %f140;
	cvt.rn.f32.u16 	%f141, %rs58;
	add.f32 	%f192, %f192, %f141;
	cvt.rn.f32.u16 	%f142, %rs60;
	add.f32 	%f191, %f191, %f142;
	add.s32 	%r177, %r177, 1;
$L__BB0_28:
	add.s32 	%r129, %r41, 2;
	setp.gt.s32 	%p62, %r129, -1;
	setp.lt.s32 	%p63, %r129, %r65;
	and.pred  	%p64, %p62, %p63;
	and.pred  	%p65, %p1, %p64;
	not.pred 	%p66, %p65;
	@%p66 bra 	$L__BB0_30;
	.pragma "used_bytes_mask 7";
	ld.global.u32 	%r130, [%rd3+8];
	bfe.u32 	%r131, %r130, 0, 8;
	cvt.u16.u32 	%rs61, %r131;
	and.b16  	%rs62, %rs61, 255;
	bfe.u32 	%r132, %r130, 8, 8;
	cvt.u16.u32 	%rs63, %r132;
	and.b16  	%rs64, %rs63, 255;
	bfe.u32 	%r133, %r130, 16, 8;
	cvt.u16.u32 	%rs65, %r133;
	and.b16  	%rs66, %rs65, 255;
	cvt.rn.f32.u16 	%f143, %rs62;
	add.f32 	%f193, %f193, %f143;
	cvt.rn.f32.u16 	%f144, %rs64;
	add.f32 	%f192, %f192, %f144;
	cvt.rn.f32.u16 	%f145, %rs66;
	add.f32 	%f191, %f191, %f145;
	add.s32 	%r177, %r177, 1;
$L__BB0_30:
	add.s32 	%r134, %r41, 3;
	setp.gt.s32 	%p67, %r134, -1;
	setp.lt.s32 	%p68, %r134, %r65;
	and.pred  	%p69, %p67, %p68;
	and.pred  	%p70, %p1, %p69;
	not.pred 	%p71, %p70;
	@%p71 bra 	$L__BB0_32;
	.pragma "used_bytes_mask 7";
	ld.global.u32 	%r135, [%rd3+12];
	bfe.u32 	%r136, %r135, 0, 8;
	cvt.u16.u32 	%rs67, %r136;
	and.b16  	%rs68, %rs67, 255;
	bfe.u32 	%r137, %r135, 8, 8;
	cvt.u16.u32 	%rs69, %r137;
	and.b16  	%rs70, %rs69, 255;
	bfe.u32 	%r138, %r135, 16, 8;
	cvt.u16.u32 	%rs71, %r138;
	and.b16  	%rs72, %rs71, 255;
	cvt.rn.f32.u16 	%f146, %rs68;
	add.f32 	%f193, %f193, %f146;
	cvt.rn.f32.u16 	%f147, %rs70;
	add.f32 	%f192, %f192, %f147;
	cvt.rn.f32.u16 	%f148, %rs72;
	add.f32 	%f191, %f191, %f148;
	add.s32 	%r177, %r177, 1;
$L__BB0_32:
	add.s32 	%r182, %r182, 4;
$L__BB0_33:
	setp.eq.s32 	%p72, %r5, 0;
	@%p72 bra 	$L__BB0_39;
	add.s32 	%r53, %r182, %r1;
	setp.gt.s32 	%p73, %r53, -1;
	setp.lt.s32 	%p74, %r53, %r65;
	and.pred  	%p75, %p73, %p74;
	and.pred  	%p77, %p1, %p75;
	add.s32 	%r139, %r53, %r11;
	mul.wide.s32 	%rd9, %r139, 4;
	add.s64 	%rd4, %rd1, %rd9;
	not.pred 	%p78, %p77;
	@%p78 bra 	$L__BB0_36;
	.pragma "used_bytes_mask 7";
	ld.global.u32 	%r140, [%rd4];
	bfe.u32 	%r141, %r140, 0, 8;
	cvt.u16.u32 	%rs73, %r141;
	and.b16  	%rs74, %rs73, 255;
	bfe.u32 	%r142, %r140, 8, 8;
	cvt.u16.u32 	%rs75, %r142;
	and.b16  	%rs76, %rs75, 255;
	bfe.u32 	%r143, %r140, 16, 8;
	cvt.u16.u32 	%rs77, %r143;
	and.b16  	%rs78, %rs77, 255;
	cvt.rn.f32.u16 	%f149, %rs74;
	add.f32 	%f193, %f193, %f149;
	cvt.rn.f32.u16 	%f150, %rs76;
	add.f32 	%f192, %f192, %f150;
	cvt.rn.f32.u16 	%f151, %rs78;
	add.f32 	%f191, %f191, %f151;
	add.s32 	%r177, %r177, 1;
$L__BB0_36:
	add.s32 	%r144, %r53, 1;
	setp.gt.s32 	%p79, %r144, -1;
	setp.lt.s32 	%p80, %r144, %r65;
	and.pred  	%p81, %p79, %p80;
	and.pred  	%p82, %p1, %p81;
	not.pred 	%p83, %p82;
	@%p83 bra 	$L__BB0_38;
	.pragma "used_bytes_mask 7";
	ld.global.u32 	%r145, [%rd4+4];
	bfe.u32 	%r146, %r145, 0, 8;
	cvt.u16.u32 	%rs79, %r146;
	and.b16  	%rs80, %rs79, 255;
	bfe.u32 	%r147, %r145, 8, 8;
	cvt.u16.u32 	%rs81, %r147;
	and.b16  	%rs82, %rs81, 255;
	bfe.u32 	%r148, %r145, 16, 8;
	cvt.u16.u32 	%rs83, %r148;
	and.b16  	%rs84, %rs83, 255;
	cvt.rn.f32.u16 	%f152, %rs80;
	add.f32 	%f193, %f193, %f152;
	cvt.rn.f32.u16 	%f153, %rs82;
	add.f32 	%f192, %f192, %f153;
	cvt.rn.f32.u16 	%f154, %rs84;
	add.f32 	%f191, %f191, %f154;
	add.s32 	%r177, %r177, 1;
$L__BB0_38:
	add.s32 	%r182, %r182, 2;
$L__BB0_39:
	add.s32 	%r61, %r182, %r1;
	setp.gt.s32 	%p84, %r61, -1;
	setp.lt.s32 	%p85, %r61, %r65;
	and.pred  	%p86, %p84, %p85;
	and.pred  	%p88, %p1, %p86;
	not.pred 	%p89, %p88;
	@%p89 bra 	$L__BB0_41;
	add.s32 	%r149, %r61, %r11;
	mul.wide.s32 	%rd10, %r149, 4;
	add.s64 	%rd11, %rd1, %rd10;
	.pragma "used_bytes_mask 7";
	ld.global.u32 	%r150, [%rd11];
	bfe.u32 	%r151, %r150, 0, 8;
	cvt.u16.u32 	%rs85, %r151;
	and.b16  	%rs86, %rs85, 255;
	bfe.u32 	%r152, %r150, 8, 8;
	cvt.u16.u32 	%rs87, %r152;
	and.b16  	%rs88, %rs87, 255;
	bfe.u32 	%r153, %r150, 16, 8;
	cvt.u16.u32 	%rs89, %r153;
	and.b16  	%rs90, %rs89, 255;
	cvt.rn.f32.u16 	%f155, %rs86;
	add.f32 	%f193, %f193, %f155;
	cvt.rn.f32.u16 	%f156, %rs88;
	add.f32 	%f192, %f192, %f156;
	cvt.rn.f32.u16 	%f157, %rs90;
	add.f32 	%f191, %f191, %f157;
	add.s32 	%r177, %r177, 1;
$L__BB0_41:
	add.s32 	%r64, %r161, 1;
	setp.ne.s32 	%p90, %r161, %r67;
	mov.u32 	%r161, %r64;
	@%p90 bra 	$L__BB0_3;
	cvt.rn.f32.s32 	%f224, %r177;
$L__BB0_43:
	div.rn.f32 	%f158, %f193, %f224;
	cvt.rzi.u32.f32 	%r154, %f158;
	div.rn.f32 	%f159, %f192, %f224;
	cvt.rzi.u32.f32 	%r155, %f159;
	div.rn.f32 	%f160, %f191, %f224;
	cvt.rzi.u32.f32 	%r156, %f160;
	mad.lo.s32 	%r157, %r65, %r75, %r1;
	cvta.to.global.u64 	%rd12, %rd5;
	mul.wide.s32 	%rd13, %r157, 4;
	add.s64 	%rd14, %rd12, %rd13;
	prmt.b32 	%r158, %r154, %r155, 0x3340U;
	prmt.b32 	%r159, %r156, 65535, 0x3340U;
	prmt.b32 	%r160, %r158, %r159, 0x5410U;
	st.global.u32 	[%rd14], %r160;
$L__BB0_44:
	ret;

}
	// .globl	_Z19resizeAndBlurKernelPK6uchar4PS_iiiii
.visible .entry _Z19resizeAndBlurKernelPK6uchar4PS_iiiii(
	.param .u64 .ptr .align 1 _Z19resizeAndBlurKernelPK6uchar4PS_iiiii_param_0,
	.param .u64 .ptr .align 1 _Z19resizeAndBlurKernelPK6uchar4PS_iiiii_param_1,
	.param .u32 _Z19resizeAndBlurKernelPK6uchar4PS_iiiii_param_2,
	.param .u32 _Z19resizeAndBlurKernelPK6uchar4PS_iiiii_param_3,
	.param .u32 _Z19resizeAndBlurKernelPK6uchar4PS_iiiii_param_4,
	.param .u32 _Z19resizeAndBlurKernelPK6uchar4PS_iiiii_param_5,
	.param .u32 _Z19resizeAndBlurKernelPK6uchar4PS_iiiii_param_6
)
{
	.reg .pred 	%p<93>;
	.reg .b16 	%rs<142>;
	.reg .b32 	%r<231>;
	.reg .b32 	%f<261>;
	.reg .b64 	%rd<26>;

	ld.param.u64 	%rd5, [_Z19resizeAndBlurKernelPK6uchar4PS_iiiii_param_0];
	ld.param.u32 	%r65, [_Z19resizeAndBlurKernelPK6uchar4PS_iiiii_param_2];
	ld.param.u32 	%r67, [_Z19resizeAndBlurKernelPK6uchar4PS_iiiii_param_4];
	ld.param.u32 	%r70, [_Z19resizeAndBlurKernelPK6uchar4PS_iiiii_param_5];
	ld.param.u32 	%r69, [_Z19resizeAndBlurKernelPK6uchar4PS_iiiii_param_6];
	cvta.to.global.u64 	%rd1, %rd5;
	mov.u32 	%r71, %ctaid.x;
	mov.u32 	%r72, %ntid.x;
	mov.u32 	%r73, %tid.x;
	mad.lo.s32 	%r1, %r71, %r72, %r73;
	mov.u32 	%r74, %ctaid.y;
	mov.u32 	%r75, %ntid.y;
	mov.u32 	%r76, %tid.y;
	mad.lo.s32 	%r77, %r74, %r75, %r76;
	setp.ge.s32 	%p2, %r1, %r67;
	setp.ge.s32 	%p3, %r77, %r70;
	or.pred  	%p4, %p2, %p3;
	@%p4 bra 	$L__BB1_45;
	ld.param.u32 	%r201, [_Z19resizeAndBlurKernelPK6uchar4PS_iiiii_param_3];
	cvt.rn.f32.s32 	%f108, %r1;
	cvt.rn.f32.s32 	%f109, %r65;
	mul.f32 	%f110, %f108, %f109;
	cvt.rn.f32.s32 	%f111, %r67;
	div.rn.f32 	%f1, %f110, %f111;
	cvt.rn.f32.u32 	%f112, %r77;
	cvt.rn.f32.s32 	%f113, %r201;
	mul.f32 	%f114, %f112, %f113;
	cvt.rn.f32.u32 	%f115, %r70;
	div.rn.f32 	%f2, %f114, %f115;
	cvt.rzi.s32.f32 	%r3, %f1;
	cvt.rzi.s32.f32 	%r4, %f2;
	add.s32 	%r78, %r201, -1;
	min.s32 	%r79, %r4, %r78;
	mul.lo.s32 	%r80, %r79, %r65;
	add.s32 	%r81, %r65, -1;
	min.s32 	%r82, %r3, %r81;
	add.s32 	%r83, %r80, %r82;
	mul.wide.s32 	%rd6, %r83, 4;
	add.s64 	%rd7, %rd1, %rd6;
	.pragma "used_bytes_mask 7";
	ld.global.u32 	%r84, [%rd7];
	bfe.u32 	%r85, %r84, 0, 8;
	cvt.u16.u32 	%rs139, %r85;
	bfe.u32 	%r86, %r84, 8, 8;
	cvt.u16.u32 	%rs140, %r86;
	bfe.u32 	%r87, %r84, 16, 8;
	cvt.u16.u32 	%rs141, %r87;
	add.s32 	%r88, %r3, 1;
	min.s32 	%r89, %r88, %r81;
	add.s32 	%r90, %r80, %r89;
	mul.wide.s32 	%rd8, %r90, 4;
	add.s64 	%rd9, %rd1, %rd8;
	.pragma "used_bytes_mask 7";
	ld.global.u32 	%r91, [%rd9];
	bfe.u32 	%r92, %r91, 0, 8;
	cvt.u16.u32 	%rs136, %r92;
	bfe.u32 	%r93, %r91, 8, 8;
	cvt.u16.u32 	%rs137, %r93;
	bfe.u32 	%r94, %r91, 16, 8;
	cvt.u16.u32 	%rs138, %r94;
	add.s32 	%r95, %r4, 1;
	min.s32 	%r96, %r95, %r78;
	mul.lo.s32 	%r97, %r96, %r65;
	add.s32 	%r98, %r97, %r82;
	mul.wide.s32 	%rd10, %r98, 4;
	add.s64 	%rd11, %rd1, %rd10;
	.pragma "used_bytes_mask 7";
	ld.global.u32 	%r99, [%rd11];
	bfe.u32 	%r100, %r99, 0, 8;
	cvt.u16.u32 	%rs133, %r100;
	bfe.u32 	%r101, %r99, 8, 8;
	cvt.u16.u32 	%rs134, %r101;
	bfe.u32 	%r102, %r99, 16, 8;
	cvt.u16.u32 	%rs135, %r102;
	add.s32 	%r103, %r97, %r89;
	mul.wide.s32 	%rd12, %r103, 4;
	add.s64 	%rd13, %rd1, %rd12;
	.pragma "used_bytes_mask 7";
	ld.global.u32 	%r104, [%rd13];
	bfe.u32 	%r105, %r104, 0, 8;
	cvt.u16.u32 	%rs132, %r105;
	bfe.u32 	%r106, %r104, 8, 8;
	cvt.u16.u32 	%rs131, %r106;
	bfe.u32 	%r107, %r104, 16, 8;
	cvt.u16.u32 	%rs130, %r107;
	setp.lt.s32 	%p5, %r69, 1;
	@%p5 bra 	$L__BB1_44;
	neg.s32 	%r5, %r69;
	mov.f32 	%f231, 0f00000000;
	mov.b32 	%r219, 0;
	mov.u32 	%r203, %r5;
	mov.f32 	%f232, %f231;
	mov.f32 	%f233, %f231;
$L__BB1_3:
	ld.param.u32 	%r202, [_Z19resizeAndBlurKernelPK6uchar4PS_iiiii_param_3];
	setp.lt.u32 	%p6, %r69, 4;
	add.s32 	%r109, %r203, %r4;
	setp.gt.s32 	%p7, %r109, -1;
	setp.lt.s32 	%p8, %r109, %r202;
	and.pred  	%p1, %p7, %p8;
	mul.lo.s32 	%r8, %r109, %r65;
	mov.u32 	%r224, %r5;
	@%p6 bra 	$L__BB1_23;
	shl.b32 	%r110, %r69, 1;
	and.b32  	%r111, %r110, -8;
	neg.s32 	%r207, %r111;
	sub.s32 	%r208, 3, %r69;
	sub.s32 	%r206, %r3, %r69;
	add.s32 	%r205, %r206, %r8;
$L__BB1_5:
	.pragma "nounroll";
	setp.gt.s32 	%p9, %r206, -1;
	setp.lt.s32 	%p10, %r206, %r65;
	and.pred  	%p11, %p9, %p10;
	and.pred  	%p12, %p1, %p11;
	mul.wide.s32 	%rd14, %r205, 4;
	add.s64 	%rd2, %rd1, %rd14;
	not.pred 	%p13, %p12;
	@%p13 bra 	$L__BB1_7;
	.pragma "used_bytes_mask 7";
	ld.global.u32 	%r112, [%rd2];
	bfe.u32 	%r113, %r112, 0, 8;
	cvt.u16.u32 	%rs28, %r113;
	and.b16  	%rs29, %rs28, 255;
	bfe.u32 	%r114, %r112, 8, 8;
	cvt.u16.u32 	%rs30, %r114;
	and.b16  	%rs31, %rs30, 255;
	bfe.u32 	%r115, %r112, 16, 8;
	cvt.u16.u32 	%rs32, %r115;
	and.b16  	%rs33, %rs32, 255;
	cvt.rn.f32.u16 	%f117, %rs29;
	add.f32 	%f231, %f231, %f117;
	cvt.rn.f32.u16 	%f118, %rs31;
	add.f32 	%f232, %f232, %f118;
	cvt.rn.f32.u16 	%f119, %rs33;
	add.f32 	%f233, %f233, %f119;
	add.s32 	%r219, %r219, 1;
$L__BB1_7:
	add.s32 	%r116, %r206, 1;
	setp.gt.s32 	%p14, %r116, -1;
	setp.lt.s32 	%p15, %r116, %r65;
	and.pred  	%p16, %p14, %p15;
	and.pred  	%p17, %p1, %p16;
	not.pred 	%p18, %p17;
	@%p18 bra 	$L__BB1_9;
	.pragma "used_bytes_mask 7";
	ld.global.u32 	%r117, [%rd2+4];
	bfe.u32 	%r118, %r117, 0, 8;
	cvt.u16.u32 	%rs34, %r118;
	and.b16  	%rs35, %rs34, 255;
	bfe.u32 	%r119, %r117, 8, 8;
	cvt.u16.u32 	%rs36, %r119;
	and.b16  	%rs37, %rs36, 255;
	bfe.u32 	%r120, %r117, 16, 8;
	cvt.u16.u32 	%rs38, %r120;
	and.b16  	%rs39, %rs38, 255;
	cvt.rn.f32.u16 	%f120, %rs35;
	add.f32 	%f231, %f231, %f120;
	cvt.rn.f32.u16 	%f121, %rs37;
	add.f32 	%f232, %f232, %f121;
	cvt.rn.f32.u16 	%f122, %rs39;
	add.f32 	%f233, %f233, %f122;
	add.s32 	%r219, %r219, 1;
$L__BB1_9:
	add.s32 	%r121, %r206, 2;
	setp.gt.s32 	%p19, %r121, -1;
	setp.lt.s32 	%p20, %r121, %r65;
	and.pred  	%p21, %p19, %p20;
	and.pred  	%p22, %p1, %p21;
	not.pred 	%p23, %p22;
	@%p23 bra 	$L__BB1_11;
	.pragma "used_bytes_mask 7";
	ld.global.u32 	%r122, [%rd2+8];
	bfe.u32 	%r123, %r122, 0, 8;
	cvt.u16.u32 	%rs40, %r123;
	and.b16  	%rs41, %rs40, 255;
	bfe.u32 	%r124, %r122, 8, 8;
	cvt.u16.u32 	%rs42, %r124;
	and.b16  	%rs43, %rs42, 255;
	bfe.u32 	%r125, %r122, 16, 8;
	cvt.u16.u32 	%rs44, %r125;
	and.b16  	%rs45, %rs44, 255;
	cvt.rn.f32.u16 	%f123, %rs41;
	add.f32 	%f231, %f231, %f123;
	cvt.rn.f32.u16 	%f124, %rs43;
	add.f32 	%f232, %f232, %f124;
	cvt.rn.f32.u16 	%f125, %rs45;
	add.f32 	%f233, %f233, %f125;
	add.s32 	%r219, %r219, 1;
$L__BB1_11:
	add.s32 	%r126, %r206, 3;
	setp.gt.s32 	%p24, %r126, -1;
	setp.lt.s32 	%p25, %r126, %r65;
	and.pred  	%p26, %p24, %p25;
	and.pred  	%p27, %p1, %p26;
	not.pred 	%p28, %p27;
	@%p28 bra 	$L__BB1_13;
	.pragma "used_bytes_mask 7";
	ld.global.u32 	%r127, [%rd2+12];
	bfe.u32 	%r128, %r127, 0, 8;
	cvt.u16.u32 	%rs46, %r128;
	and.b16  	%rs47, %rs46, 255;
	bfe.u32 	%r129, %r127, 8, 8;
	cvt.u16.u32 	%rs48, %r129;
	and.b16  	%rs49, %rs48, 255;
	bfe.u32 	%r130, %r127, 16, 8;
	cvt.u16.u32 	%rs50, %r130;
	and.b16  	%rs51, %rs50, 255;
	cvt.rn.f32.u16 	%f126, %rs47;
	add.f32 	%f231, %f231, %f126;
	cvt.rn.f32.u16 	%f127, %rs49;
	add.f32 	%f232, %f232, %f127;
	cvt.rn.f32.u16 	%f128, %rs51;
	add.f32 	%f233, %f233, %f128;
	add.s32 	%r219, %r219, 1;
$L__BB1_13:
	add.s32 	%r131, %r206, 4;
	setp.gt.s32 	%p29, %r131, -1;
	setp.lt.s32 	%p30, %r131, %r65;
	and.pred  	%p31, %p29, %p30;
	and.pred  	%p32, %p1, %p31;
	not.pred 	%p33, %p32;
	@%p33 bra 	$L__BB1_15;
	.pragma "used_bytes_mask 7";
	ld.global.u32 	%r132, [%rd2+16];
	bfe.u32 	%r133, %r132, 0, 8;
	cvt.u16.u32 	%rs52, %r133;
	and.b16  	%rs53, %rs52, 255;
	bfe.u32 	%r134, %r132, 8, 8;
	cvt.u16.u32 	%rs54, %r134;
	and.b16  	%rs55, %rs54, 255;
	bfe.u32 	%r135, %r132, 16, 8;
	cvt.u16.u32 	%rs56, %r135;
	and.b16  	%rs57, %rs56, 255;
	cvt.rn.f32.u16 	%f129, %rs53;
	add.f32 	%f231, %f231, %f129;
	cvt.rn.f32.u16 	%f130, %rs55;
	add.f32 	%f232, %f232, %f130;
	cvt.rn.f32.u16 	%f131, %rs57;
	add.f32 	%f233, %f233, %f131;
	add.s32 	%r219, %r219, 1;
$L__BB1_15:
	add.s32 	%r136, %r206, 5;
	setp.gt.s32 	%p34, %r136, -1;
	setp.lt.s32 	%p35, %r136, %r65;
	and.pred  	%p36, %p34, %p35;
	and.pred  	%p37, %p1, %p36;
	not.pred 	%p38, %p37;
	@%p38 bra 	$L__BB1_17;
	.pragma "used_bytes_mask 7";
	ld.global.u32 	%r137, [%rd2+20];
	bfe.u32 	%r138, %r137, 0, 8;
	cvt.u16.u32 	%rs58, %r138;
	and.b16  	%rs59, %rs58, 255;
	bfe.u32 	%r139, %r137, 8, 8;
	cvt.u16.u32 	%rs60, %r139;
	and.b16  	%rs61, %rs60, 255;
	bfe.u32 	%r140, %r137, 16, 8;
	cvt.u16.u32 	%rs62, %r140;
	and.b16  	%rs63, %rs62, 255;
	cvt.rn.f32.u16 	%f132, %rs59;
	add.f32 	%f231, %f231, %f132;
	cvt.rn.f32.u16 	%f133, %rs61;
	add.f32 	%f232, %f232, %f133;
	cvt.rn.f32.u16 	%f134, %rs63;
	add.f32 	%f233, %f233, %f134;
	add.s32 	%r219, %r219, 1;
$L__BB1_17:
	add.s32 	%r141, %r206, 6;
	setp.gt.s32 	%p39, %r141, -1;
	setp.lt.s32 	%p40, %r141, %r65;
	and.pred  	%p41, %p39, %p40;
	and.pred  	%p42, %p1, %p41;
	not.pred 	%p43, %p42;
	@%p43 bra 	$L__BB1_19;
	.pragma "used_bytes_mask 7";
	ld.global.u32 	%r142, [%rd2+24];
	bfe.u32 	%r143, %r142, 0, 8;
	cvt.u16.u32 	%rs64, %r143;
	and.b16  	%rs65, %rs64, 255;
	bfe.u32 	%r144, %r142, 8, 8;
	cvt.u16.u32 	%rs66, %r144;
	and.b16  	%rs67, %rs66, 255;
	bfe.u32 	%r145, %r142, 16, 8;
	cvt.u16.u32 	%rs68, %r145;
	and.b16  	%rs69, %rs68, 255;
	cvt.rn.f32.u16 	%f135, %rs65;
	add.f32 	%f231, %f231, %f135;
	cvt.rn.f32.u16 	%f136, %rs67;
	add.f32 	%f232, %f232, %f136;
	cvt.rn.f32.u16 	%f137, %rs69;
	add.f32 	%f233, %f233, %f137;
	add.s32 	%r219, %r219, 1;
$L__BB1_19:
	add.s32 	%r146, %r206, 7;
	setp.gt.s32 	%p44, %r146, -1;
	setp.lt.s32 	%p45, %r146, %r65;
	and.pred  	%p46, %p44, %p45;
	and.pred  	%p47, %p1, %p46;
	not.pred 	%p48, %p47;
	@%p48 bra 	$L__BB1_21;
	.pragma "used_bytes_mask 7";
	ld.global.u32 	%r147, [%rd2+28];
	bfe.u32 	%r148, %r147, 0, 8;
	cvt.u16.u32 	%rs70, %r148;
	and.b16  	%rs71, %rs70, 255;
	bfe.u32 	%r149, %r147, 8, 8;
	cvt.u16.u32 	%rs72, %r149;
	and.b16  	%rs73, %rs72, 255;
	bfe.u32 	%r150, %r147, 16, 8;
	cvt.u16.u32 	%rs74, %r150;
	and.b16  	%rs75, %rs74, 255;
	cvt.rn.f32.u16 	%f138, %rs71;
	add.f32 	%f231, %f231, %f138;
	cvt.rn.f32.u16 	%f139, %rs73;
	add.f32 	%f232, %f232, %f139;
	cvt.rn.f32.u16 	%f140, %rs75;
	add.f32 	%f233, %f233, %f140;
	add.s32 	%r219, %r219, 1;
$L__BB1_21:
	add.s32 	%r208, %r208, 8;
	add.s32 	%r207, %r207, 8;
	add.s32 	%r206, %r206, 8;
	add.s32 	%r205, %r205, 8;
	setp.ne.s32 	%p49, %r207, 0;
	@%p49 bra 	$L__BB1_5;
	add.s32 	%r224, %r208, -3;
$L__BB1_23:
	shl.b32 	%r151, %r69, 1;
	and.b32  	%r152, %r151, 6;
	setp.lt.u32 	%p50, %r152, 3;
	@%p50 bra 	$L__BB1_33;
	add.s32 	%r41, %r224, %r3;
	setp.gt.s32 	%p51, %r41, -1;
	setp.lt.s32 	%p52, %r41, %r65;
	and.pred  	%p53, %p51, %p52;
	and.pred  	%p55, %p1, %p53;
	add.s32 	%r153, %r41, %r8;
	mul.wide.s32 	%rd15, %r153, 4;
	add.s64 	%rd3, %rd1, %rd15;
	not.pred 	%p56, %p55;
	@%p56 bra 	$L__BB1_26;
	.pragma "used_bytes_mask 7";
	ld.global.u32 	%r154, [%rd3];
	bfe.u32 	%r155, %r154, 0, 8;
	cvt.u16.u32 	%rs76, %r155;
	and.b16  	%rs77, %rs76, 255;
	bfe.u32 	%r156, %r154, 8, 8;
	cvt.u16.u32 	%rs78, %r156;
	and.b16  	%rs79, %rs78, 255;
	bfe.u32 	%r157, %r154, 16, 8;
	cvt.u16.u32 	%rs80, %r157;
	and.b16  	%rs81, %rs80, 255;
	cvt.rn.f32.u16 	%f141, %rs77;
	add.f32 	%f231, %f231, %f141;
	cvt.rn.f32.u16 	%f142, %rs79;
	add.f32 	%f232, %f232, %f142;
	cvt.rn.f32.u16 	%f143, %rs81;
	add.f32 	%f233, %f233, %f143;
	add.s32 	%r219, %r219, 1;
$L__BB1_26:
	add.s32 	%r158, %r41, 1;
	setp.gt.s32 	%p57, %r158, -1;
	setp.lt.s32 	%p58, %r158, %r65;
	and.pred  	%p59, %p57, %p58;
	and.pred  	%p60, %p1, %p59;
	not.pred 	%p61, %p60;
	@%p61 bra 	$L__BB1_28;
	.pragma "used_bytes_mask 7";
	ld.global.u32 	%r159, [%rd3+4];
	bfe.u32 	%r160, %r159, 0, 8;
	cvt.u16.u32 	%rs82, %r160;
	and.b16  	%rs83, %rs82, 255;
	bfe.u32 	%r161, %r159, 8, 8;
	cvt.u16.u32 	%rs84, %r161;
	and.b16  	%rs85, %rs84, 255;
	bfe.u32 	%r162, %r159, 16, 8;
	cvt.u16.u32 	%rs86, %r162;
	and.b16  	%rs87, %rs86, 255;
	cvt.rn.f32.u16 	%f144, %rs83;
	add.f32 	%f231, %f231, %f144;
	cvt.rn.f32.u16 	%f145, %rs85;
	add.f32 	%f232, %f232, %f145;
	cvt.rn.f32.u16 	%f146, %rs87;
	add.f32 	%f233, %f233, %f146;
	add.s32 	%r219, %r219, 1;
$L__BB1_28:
	add.s32 	%r163, %r41, 2;
	setp.gt.s32 	%p62, %r163, -1;
	setp.lt.s32 	%p63, %r163, %r65;
	and.pred  	%p64, %p62, %p63;
	and.pred  	%p65, %p1, %p64;
	not.pred 	%p66, %p65;
	@%p66 bra 	$L__BB1_30;
	.pragma "used_bytes_mask 7";
	ld.global.u32 	%r164, [%rd3+8];
	bfe.u32 	%r165, %r164, 0, 8;
	cvt.u16.u32 	%rs88, %r165;
	and.b16  	%rs89, %rs88, 255;
	bfe.u32 	%r166, %r164, 8, 8;
	cvt.u16.u32 	%rs90, %r166;
	and.b16  	%rs91, %rs90, 255;
	bfe.u32 	%r167, %r164, 16, 8;
	cvt.u16.u32 	%rs92, %r167;
	and.b16  	%rs93, %rs92, 255;
	cvt.rn.f32.u16 	%f147, %rs89;
	add.f32 	%f231, %f231, %f147;
	cvt.rn.f32.u16 	%f148, %rs91;
	add.f32 	%f232, %f232, %f148;
	cvt.rn.f32.u16 	%f149, %rs93;
	add.f32 	%f233, %f233, %f149;
	add.s32 	%r219, %r219, 1;
$L__BB1_30:
	add.s32 	%r168, %r41, 3;
	setp.gt.s32 	%p67, %r168, -1;
	setp.lt.s32 	%p68, %r168, %r65;
	and.pred  	%p69, %p67, %p68;
	and.pred  	%p70, %p1, %p69;
	not.pred 	%p71, %p70;
	@%p71 bra 	$L__BB1_32;
	.pragma "used_bytes_mask 7";
	ld.global.u32 	%r169, [%rd3+12];
	bfe.u32 	%r170, %r169, 0, 8;
	cvt.u16.u32 	%rs94, %r170;
	and.b16  	%rs95, %rs94, 255;
	bfe.u32 	%r171, %r169, 8, 8;
	cvt.u16.u32 	%rs96, %r171;
	and.b16  	%rs97, %rs96, 255;
	bfe.u32 	%r172, %r169, 16, 8;
	cvt.u16.u32 	%rs98, %r172;
	and.b16  	%rs99, %rs98, 255;
	cvt.rn.f32.u16 	%f150, %rs95;
	add.f32 	%f231, %f231, %f150;
	cvt.rn.f32.u16 	%f151, %rs97;
	add.f32 	%f232, %f232, %f151;
	cvt.rn.f32.u16 	%f152, %rs99;
	add.f32 	%f233, %f233, %f152;
	add.s32 	%r219, %r219, 1;
$L__BB1_32:
	add.s32 	%r224, %r224, 4;
$L__BB1_33:
	and.b32  	%r173, %r69, 1;
	setp.eq.b32 	%p72, %r173, 1;
	not.pred 	%p73, %p72;
	@%p73 bra 	$L__BB1_39;
	add.s32 	%r53, %r224, %r3;
	setp.gt.s32 	%p74, %r53, -1;
	setp.lt.s32 	%p75, %r53, %r65;
	and.pred  	%p76, %p74, %p75;
	and.pred  	%p78, %p1, %p76;
	not.pred 	%p79, %p78;
	@%p79 bra 	$L__BB1_36;
	add.s32 	%r174, %r53, %r8;
	mul.wide.s32 	%rd16, %r174, 4;
	add.s64 	%rd17, %rd1, %rd16;
	.pragma "used_bytes_mask 7";
	ld.global.u32 	%r175, [%rd17];
	bfe.u32 	%r176, %r175, 0, 8;
	cvt.u16.u32 	%rs100, %r176;
	and.b16  	%rs101, %rs100, 255;
	bfe.u32 	%r177, %r175, 8, 8;
	cvt.u16.u32 	%rs102, %r177;
	and.b16  	%rs103, %rs102, 255;
	bfe.u32 	%r178, %r175, 16, 8;
	cvt.u16.u32 	%rs104, %r178;
	and.b16  	%rs105, %rs104, 255;
	cvt.rn.f32.u16 	%f153, %rs101;
	add.f32 	%f231, %f231, %f153;
	cvt.rn.f32.u16 	%f154, %rs103;
	add.f32 	%f232, %f232, %f154;
	cvt.rn.f32.u16 	%f155, %rs105;
	add.f32 	%f233, %f233, %f155;
	add.s32 	%r219, %r219, 1;
$L__BB1_36:
	add.s32 	%r179, %r53, 1;
	setp.gt.s32 	%p80, %r179, -1;
	setp.lt.s32 	%p81, %r179, %r65;
	and.pred  	%p82, %p80, %p81;
	and.pred  	%p83, %p1, %p82;
	not.pred 	%p84, %p83;
	@%p84 bra 	$L__BB1_38;
	add.s32 	%r180, %r224, %r3;
	add.s32 	%r181, %r180, %r8;
	mul.wide.s32 	%rd18, %r181, 4;
	add.s64 	%rd19, %rd1, %rd18;
	.pragma "used_bytes_mask 7";
	ld.global.u32 	%r182, [%rd19+4];
	bfe.u32 	%r183, %r182, 0, 8;
	cvt.u16.u32 	%rs106, %r183;
	and.b16  	%rs107, %rs106, 255;
	bfe.u32 	%r184, %r182, 8, 8;
	cvt.u16.u32 	%rs108, %r184;
	and.b16  	%rs109, %rs108, 255;
	bfe.u32 	%r185, %r182, 16, 8;
	cvt.u16.u32 	%rs110, %r185;
	and.b16  	%rs111, %rs110, 255;
	cvt.rn.f32.u16 	%f156, %rs107;
	add.f32 	%f231, %f231, %f156;
	cvt.rn.f32.u16 	%f157, %rs109;
	add.f32 	%f232, %f232, %f157;
	cvt.rn.f32.u16 	%f158, %rs111;
	add.f32 	%f233, %f233, %f158;
	add.s32 	%r219, %r219, 1;
$L__BB1_38:
	add.s32 	%r224, %r224, 2;
$L__BB1_39:
	add.s32 	%r61, %r224, %r3;
	setp.gt.s32 	%p85, %r61, -1;
	setp.lt.s32 	%p86, %r61, %r65;
	and.pred  	%p87, %p85, %p86;
	and.pred  	%p89, %p1, %p87;
	not.pred 	%p90, %p89;
	@%p90 bra 	$L__BB1_41;
	add.s32 	%r186, %r61, %r8;
	mul.wide.s32 	%rd20, %r186, 4;
	add.s64 	%rd21, %rd1, %rd20;
	.pragma "used_bytes_mask 7";
	ld.global.u32 	%r187, [%rd21];
	bfe.u32 	%r188, %r187, 0, 8;
	cvt.u16.u32 	%rs112, %r188;
	and.b16  	%rs113, %rs112, 255;
	bfe.u32 	%r189, %r187, 8, 8;
	cvt.u16.u32 	%rs114, %r189;
	and.b16  	%rs115, %rs114, 255;
	bfe.u32 	%r190, %r187, 16, 8;
	cvt.u16.u32 	%rs116, %r190;
	and.b16  	%rs117, %rs116, 255;
	cvt.rn.f32.u16 	%f159, %rs113;
	add.f32 	%f231, %f231, %f159;
	cvt.rn.f32.u16 	%f160, %rs115;
	add.f32 	%f232, %f232, %f160;
	cvt.rn.f32.u16 	%f161, %rs117;
	add.f32 	%f233, %f233, %f161;
	add.s32 	%r219, %r219, 1;
$L__BB1_41:
	add.s32 	%r64, %r203, 1;
	setp.ne.s32 	%p91, %r203, %r69;
	mov.u32 	%r203, %r64;
	@%p91 bra 	$L__BB1_3;
	setp.lt.s32 	%p92, %r219, 1;
	@%p92 bra 	$L__BB1_44;
	cvt.rn.f32.u32 	%f162, %r219;
	div.rn.f32 	%f163, %f231, %f162;
	cvt.rzi.u32.f32 	%r191, %f163;
	cvt.u16.u32 	%rs132, %r191;
	div.rn.f32 	%f164, %f232, %f162;
	cvt.rzi.u32.f32 	%r192, %f164;
	cvt.u16.u32 	%rs131, %r192;
	div.rn.f32 	%f165, %f233, %f162;
	cvt.rzi.u32.f32 	%r193, %f165;
	cvt.u16.u32 	%rs130, %r193;
	mov.u16 	%rs133, %rs132;
	mov.u16 	%rs134, %rs131;
	mov.u16 	%rs135, %rs130;
	mov.u16 	%rs136, %rs132;
	mov.u16 	%rs137, %rs131;
	mov.u16 	%rs138, %rs130;
	mov.u16 	%rs139, %rs132;
	mov.u16 	%rs140, %rs131;
	mov.u16 	%rs141, %rs130;
$L__BB1_44:
	ld.param.u64 	%rd25, [_Z19resizeAndBlurKernelPK6uchar4PS_iiiii_param_1];
	cvt.rn.f32.s32 	%f166, %r3;
	sub.f32 	%f167, %f1, %f166;
	cvt.rn.f32.s32 	%f168, %r4;
	sub.f32 	%f169, %f2, %f168;
	mov.f32 	%f170, 0f3F800000;
	sub.f32 	%f171, %f170, %f167;
	sub.f32 	%f172, %f170, %f169;
	mul.f32 	%f173, %f171, %f172;
	and.b16  	%rs118, %rs139, 255;
	cvt.rn.f32.u16 	%f174, %rs118;
	mul.f32 	%f175, %f173, %f174;
	mul.f32 	%f176, %f167, %f172;
	and.b16  	%rs119, %rs136, 255;
	cvt.rn.f32.u16 	%f177, %rs119;
	fma.rn.f32 	%f178, %f176, %f177, %f175;
	mul.f32 	%f179, %f171, %f169;
	and.b16  	%rs120, %rs133, 255;
	cvt.rn.f32.u16 	%f180, %rs120;
	fma.rn.f32 	%f181, %f179, %f180, %f178;
	mul.f32 	%f182, %f167, %f169;
	and.b16  	%rs121, %rs132, 255;
	cvt.rn.f32.u16 	%f183, %rs121;
	fma.rn.f32 	%f184, %f182, %f183, %f181;
	cvt.rzi.u32.f32 	%r194, %f184;
	and.b16  	%rs122, %rs140, 255;
	cvt.rn.f32.u16 	%f185, %rs122;
	mul.f32 	%f186, %f173, %f185;
	and.b16  	%rs123, %rs137, 255;
	cvt.rn.f32.u16 	%f187, %rs123;
	fma.rn.f32 	%f188, %f176, %f187, %f186;
	and.b16  	%rs124, %rs134, 255;
	cvt.rn.f32.u16 	%f189, %rs124;
	fma.rn.f32 	%f190, %f179, %f189, %f188;
	and.b16  	%rs125, %rs131, 255;
	cvt.rn.f32.u16 	%f191, %rs125;
	fma.rn.f32 	%f192, %f182, %f191, %f190;
	cvt.rzi.u32.f32 	%r195, %f192;
	and.b16  	%rs126, %rs141, 255;
	cvt.rn.f32.u16 	%f193, %rs126;
	mul.f32 	%f194, %f173, %f193;
	and.b16  	%rs127, %rs138, 255;
	cvt.rn.f32.u16 	%f195, %rs127;
	fma.rn.f32 	%f196, %f176, %f195, %f194;
	and.b16  	%rs128, %rs135, 255;
	cvt.rn.f32.u16 	%f197, %rs128;
	fma.rn.f32 	%f198, %f179, %f197, %f196;
	and.b16  	%rs129, %rs130, 255;
	cvt.rn.f32.u16 	%f199, %rs129;
	fma.rn.f32 	%f200, %f182, %f199, %f198;
	cvt.rzi.u32.f32 	%r196, %f200;
	mad.lo.s32 	%r197, %r67, %r77, %r1;
	cvta.to.global.u64 	%rd22, %rd25;
	mul.wide.s32 	%rd23, %r197, 4;
	add.s64 	%rd24, %rd22, %rd23;
	prmt.b32 	%r198, %r194, %r195, 0x3340U;
	prmt.b32 	%r199, %r196, 65535, 0x3340U;
	prmt.b32 	%r200, %r198, %r199, 0x5410U;
	st.global.u32 	[%rd24], %r200;
$L__BB1_45:
	ret;

}


// ===== COMPILED SASS (sm_100) =====

	.target	sm_100

	.elftype	@"ET_EXEC"


//--------------------- .note.nv.tkinfo           --------------------------
	.section	.note.nv.tkinfo,"",@"SHT_NOTE"
	.sectionflags	@"SHF_NOTE_NV_TKINFO"
	.tkinfo
        /*0018*/ 	.word	0x00000002
        /*0030*/ 	.string	""
        /*0030*/ 	.string	"ptxas"
        /*0030*/ 	.string	"Cuda compilation tools, release 13.0, V13.0.88"
        /*0030*/ 	.string	"Build cuda_13.0.r13.0/compiler.36424714_0"
        /*0030*/ 	.string	"-arch sm_100 -m 64 "



//--------------------- .note.nv.cuinfo           --------------------------
	.section	.note.nv.cuinfo,"",@"SHT_NOTE"
	.sectionflags	@"SHF_NOTE_NV_CUINFO"
        /*0018*/ 	.short	0x0002
        /*001a*/ 	.short	0x0064
        /*001c*/ 	.short	0x0082
	.zero		2


//--------------------- .nv.info                  --------------------------
	.section	.nv.info,"",@"SHT_CUDA_INFO"
	.align	4


	//----- nvinfo : EIATTR_REGCOUNT
	.align		4
        /*0000*/ 	.byte	0x04, 0x2f
        /*0002*/ 	.short	(.L_1 - .L_0)
	.align		4
.L_0:
        /*0004*/ 	.word	index@(_Z10blurKernelPK6uchar4PS_iii)
        /*0008*/ 	.word	0x0000001b


	//----- nvinfo : EIATTR_FRAME_SIZE
	.align		4
.L_1:
        /*000c*/ 	.byte	0x04, 0x11
        /*000e*/ 	.short	(.L_3 - .L_2)
	.align		4
.L_2:
        /*0010*/ 	.word	index@($__internal_1_$__cuda_sm3x_div_rn_noftz_f32_slowpath)
        /*0014*/ 	.word	0x00000000


	//----- nvinfo : EIATTR_FRAME_SIZE
	.align		4
.L_3:
        /*0018*/ 	.byte	0x04, 0x11
        /*001a*/ 	.short	(.L_5 - .L_4)
	.align		4
.L_4:
        /*001c*/ 	.word	index@(_Z10blurKernelPK6uchar4PS_iii)
        /*0020*/ 	.word	0x00000000


	//----- nvinfo : EIATTR_REGCOUNT
	.align		4
.L_5:
        /*0024*/ 	.byte	0x04, 0x2f
        /*0026*/ 	.short	(.L_7 - .L_6)
	.align		4
.L_6:
        /*0028*/ 	.word	index@(_Z19resizeAndBlurKernelPK6uchar4PS_iiiii)
        /*002c*/ 	.word	0x00000026


	//----- nvinfo : EIATTR_FRAME_SIZE
	.align		4
.L_7:
        /*0030*/ 	.byte	0x04, 0x11
        /*0032*/ 	.short	(.L_9 - .L_8)
	.align		4
.L_8:
        /*0034*/ 	.word	index@($__internal_0_$__cuda_sm3x_div_rn_noftz_f32_slowpath)
        /*0038*/ 	.word	0x00000000


	//----- nvinfo : EIATTR_FRAME_SIZE
	.align		4
.L_9:
        /*003c*/ 	.byte	0x04, 0x11
        /*003e*/ 	.short	(.L_11 - .L_10)
	.align		4
.L_10:
        /*0040*/ 	.word	index@(_Z19resizeAndBlurKernelPK6uchar4PS_iiiii)
        /*0044*/ 	.word	0x00000000


	//----- nvinfo : EIATTR_MIN_STACK_SIZE
	.align		4
.L_11:
        /*0048*/ 	.byte	0x04, 0x12
        /*004a*/ 	.short	(.L_13 - .L_12)
	.align		4
.L_12:
        /*004c*/ 	.word	index@(_Z19resizeAndBlurKernelPK6uchar4PS_iiiii)
        /*0050*/ 	.word	0x00000000


	//----- nvinfo : EIATTR_MIN_STACK_SIZE
	.align		4
.L_13:
        /*0054*/ 	.byte	0x04, 0x12
        /*0056*/ 	.short	(.L_15 - .L_14)
	.align		4
.L_14:
        /*0058*/ 	.word	index@(_Z10blurKernelPK6uchar4PS_iii)
        /*005c*/ 	.word	0x00000000
.L_15:


//--------------------- .nv.compat                --------------------------
	.section	.nv.compat,"",@"SHT_CUDA_COMPAT_INFO"
	.align	4
        /*0000*/ 	.byte	0x02, 0x09, 0x00, 0x00, 0x02, 0x02, 0x01, 0x00, 0x02, 0x05, 0x05, 0x00, 0x03, 0x07, 0x01, 0x01
        /*0010*/ 	.byte	0x02, 0x03, 0x00, 0x00, 0x02, 0x06, 0x01, 0x00, 0x04, 0x0b, 0x08, 0x00, 0x01, 0x00, 0x00, 0x00
        /*0020*/ 	.byte	0x00, 0x00, 0x00, 0x00


//--------------------- .nv.info._Z19resizeAndBlurKernelPK6uchar4PS_iiiii --------------------------
	.section	.nv.info._Z19resizeAndBlurKernelPK6uchar4PS_iiiii,"",@"SHT_CUDA_INFO"
	.sectionflags	@""
	.align	4


	//----- nvinfo : EIATTR_CUDA_API_VERSION
	.align		4
        /*0000*/ 	.byte	0x04, 0x37
        /*0002*/ 	.short	(.L_17 - .L_16)
.L_16:
        /*0004*/ 	.word	0x00000082


	//----- nvinfo : EIATTR_KPARAM_INFO
	.align		4
.L_17:
        /*0008*/ 	.byte	0x04, 0x17
        /*000a*/ 	.short	(.L_19 - .L_18)
.L_18:
        /*000c*/ 	.word	0x00000000
        /*0010*/ 	.short	0x0006
        /*0012*/ 	.short	0x0020
        /*0014*/ 	.byte	0x00, 0xf0, 0x11, 0x00


	//----- nvinfo : EIATTR_KPARAM_INFO
	.align		4
.L_19:
        /*0018*/ 	.byte	0x04, 0x17
        /*001a*/ 	.short	(.L_21 - .L_20)
.L_20:
        /*001c*/ 	.word	0x00000000
        /*0020*/ 	.short	0x0005
        /*0022*/ 	.short	0x001c
        /*0024*/ 	.byte	0x00, 0xf0, 0x11, 0x00


	//----- nvinfo : EIATTR_KPARAM_INFO
	.align		4
.L_21:
        /*0028*/ 	.byte	0x04, 0x17
        /*002a*/ 	.short	(.L_23 - .L_22)
.L_22:
        /*002c*/ 	.word	0x00000000
        /*0030*/ 	.short	0x0004
        /*0032*/ 	.short	0x0018
        /*0034*/ 	.byte	0x00, 0xf0, 0x11, 0x00


	//----- nvinfo : EIATTR_KPARAM_INFO
	.align		4
.L_23:
        /*0038*/ 	.byte	0x04, 0x17
        /*003a*/ 	.short	(.L_25 - .L_24)
.L_24:
        /*003c*/ 	.word	0x00000000
        /*0040*/ 	.short	0x0003
        /*0042*/ 	.short	0x0014
        /*0044*/ 	.byte	0x00, 0xf0, 0x11, 0x00


	//----- nvinfo : EIATTR_KPARAM_INFO
	.align		4
.L_25:
        /*0048*/ 	.byte	0x04, 0x17
        /*004a*/ 	.short	(.L_27 - .L_26)
.L_26:
        /*004c*/ 	.word	0x00000000
        /*0050*/ 	.short	0x0002
        /*0052*/ 	.short	0x0010
        /*0054*/ 	.byte	0x00, 0xf0, 0x11, 0x00


	//----- nvinfo : EIATTR_KPARAM_INFO
	.align		4
.L_27:
        /*0058*/ 	.byte	0x04, 0x17
        /*005a*/ 	.short	(.L_29 - .L_28)
.L_28:
        /*005c*/ 	.word	0x00000000
        /*0060*/ 	.short	0x0001
        /*0062*/ 	.short	0x0008
        /*0064*/ 	.byte	0x00, 0xf5, 0x21, 0x00


	//----- nvinfo : EIATTR_KPARAM_INFO
	.align		4
.L_29:
        /*0068*/ 	.byte	0x04, 0x17
        /*006a*/ 	.short	(.L_31 - .L_30)
.L_30:
        /*006c*/ 	.word	0x00000000
        /*0070*/ 	.short	0x0000
        /*0072*/ 	.short	0x0000
        /*0074*/ 	.byte	0x00, 0xf5, 0x21, 0x00


	//----- nvinfo : EIATTR_SPARSE_MMA_MASK
	.align		4
.L_31:
        /*0078*/ 	.byte	0x03, 0x50
        /*007a*/ 	.short	0x0000


	//----- nvinfo : EIATTR_MAXREG_COUNT
	.align		4
        /*007c*/ 	.byte	0x03, 0x1b
        /*007e*/ 	.short	0x00ff


	//----- nvinfo : EIATTR_MERCURY_ISA_VERSION
	.align		4
        /*0080*/ 	.byte	0x03, 0x5f
        /*0082*/ 	.short	0x0101


	//----- nvinfo : EIATTR_UNUSED_LOAD_BYTE_OFFSET
	.align		4
        /*0084*/ 	.byte	0x04, 0x44
        /*0086*/ 	.short	(.L_33 - .L_32)


	//   ....[0]....
.L_32:
        /*0088*/ 	.word	0x00000430
        /*008c*/ 	.word	0x00000007


	//   ....[1]....
        /*0090*/ 	.word	0x00000460
        /*0094*/ 	.word	0x00000007


	//   ....[2]....
        /*0098*/ 	.word	0x00000480
        /*009c*/ 	.word	0x00000007


	//   ....[3]....
        /*00a0*/ 	.word	0x00000490
        /*00a4*/ 	.word	0x00000007


	//   ....[4]....
        /*00a8*/ 	.word	0x00000840
        /*00ac*/ 	.word	0x00000007


	//   ....[5]....
        /*00b0*/ 	.word	0x00000850
        /*00b4*/ 	.word	0x00000007


	//   ....[6]....
        /*00b8*/ 	.word	0x000009e0
        /*00bc*/ 	.word	0x00000007


	//   ....[7]....
        /*00c0*/ 	.word	0x00000a50
        /*00c4*/ 	.word	0x00000007


	//   ....[8]....
        /*00c8*/ 	.word	0x00000b00
        /*00cc*/ 	.word	0x00000007


	//   ....[9]....
        /*00d0*/ 	.word	0x00000b30
        /*00d4*/ 	.word	0x00000007


	//   ....[10]....
        /*00d8*/ 	.word	0x00000b60
        /*00dc*/ 	.word	0x00000007


	//   ....[11]....
        /*00e0*/ 	.word	0x00000b70
        /*00e4*/ 	.word	0x00000007


	//   ....[12]....
        /*00e8*/ 	.word	0x00001150
        /*00ec*/ 	.word	0x00000007


	//   ....[13]....
        /*00f0*/ 	.word	0x00001180
        /*00f4*/ 	.word	0x00000007


	//   ....[14]....
        /*00f8*/ 	.word	0x000011b0
        /*00fc*/ 	.word	0x00000007


	//   ....[15]....
        /*0100*/ 	.word	0x000011c0
        /*0104*/ 	.word	0x00000007


	//   ....[16]....
        /*0108*/ 	.word	0x00001560
        /*010c*/ 	.word	0x00000007


	//   ....[17]....
        /*0110*/ 	.word	0x00001580
        /*0114*/ 	.word	0x00000007


	//   ....[18]....
        /*0118*/ 	.word	0x00001770
        /*011c*/ 	.word	0x00000007


	//----- nvinfo : EIATTR_VRC_CTA_INIT_COUNT
	.align		4
.L_33:
        /*0120*/ 	.byte	0x02, 0x4a
	.zero		1
	.zero		1


	//----- nvinfo : EIATTR_EXIT_INSTR_OFFSETS
	.align		4
        /*0124*/ 	.byte	0x04, 0x1c
        /*0126*/ 	.short	(.L_35 - .L_34)


	//   ....[0]....
.L_34:
        /*0128*/ 	.word	0x000000c0


	//   ....[1]....
        /*012c*/ 	.word	0x00001fd0


	//----- nvinfo : EIATTR_CRS_STACK_SIZE
	.align		4
.L_35:
        /*0130*/ 	.byte	0x04, 0x1e
        /*0132*/ 	.short	(.L_37 - .L_36)
.L_36:
        /*0134*/ 	.word	0x00000000


	//----- nvinfo : EIATTR_CBANK_PARAM_SIZE
	.align		4
.L_37:
        /*0138*/ 	.byte	0x03, 0x19
        /*013a*/ 	.short	0x0024


	//----- nvinfo : EIATTR_PARAM_CBANK
	.align		4
        /*013c*/ 	.byte	0x04, 0x0a
        /*013e*/ 	.short	(.L_39 - .L_38)
	.align		4
.L_38:
        /*0140*/ 	.word	index@(.nv.constant0._Z19resizeAndBlurKernelPK6uchar4PS_iiiii)
        /*0144*/ 	.short	0x0380
        /*0146*/ 	.short	0x0024


	//----- nvinfo : EIATTR_SW_WAR
	.align		4
.L_39:
        /*0148*/ 	.byte	0x04, 0x36
        /*014a*/ 	.short	(.L_41 - .L_40)
.L_40:
        /*014c*/ 	.word	0x00000008
.L_41:


//--------------------- .nv.info._Z10blurKernelPK6uchar4PS_iii --------------------------
	.section	.nv.info._Z10blurKernelPK6uchar4PS_iii,"",@"SHT_CUDA_INFO"
	.sectionflags	@""
	.align	4


	//----- nvinfo : EIATTR_CUDA_API_VERSION
	.align		4
        /*0000*/ 	.byte	0x04, 0x37
        /*0002*/ 	.short	(.L_43 - .L_42)
.L_42:
        /*0004*/ 	.word	0x00000082


	//----- nvinfo : EIATTR_KPARAM_INFO
	.align		4
.L_43:
        /*0008*/ 	.byte	0x04, 0x17
        /*000a*/ 	.short	(.L_45 - .L_44)
.L_44:
        /*000c*/ 	.word	0x00000000
        /*0010*/ 	.short	0x0004
        /*0012*/ 	.short	0x0018
        /*0014*/ 	.byte	0x00, 0xf0, 0x11, 0x00


	//----- nvinfo : EIATTR_KPARAM_INFO
	.align		4
.L_45:
        /*0018*/ 	.byte	0x04, 0x17
        /*001a*/ 	.short	(.L_47 - .L_46)
.L_46:
        /*001c*/ 	.word	0x00000000
        /*0020*/ 	.short	0x0003
        /*0022*/ 	.short	0x0014
        /*0024*/ 	.byte	0x00, 0xf0, 0x11, 0x00


	//----- nvinfo : EIATTR_KPARAM_INFO
	.align		4
.L_47:
        /*0028*/ 	.byte	0x04, 0x17
        /*002a*/ 	.short	(.L_49 - .L_48)
.L_48:
        /*002c*/ 	.word	0x00000000
        /*0030*/ 	.short	0x0002
        /*0032*/ 	.short	0x0010
        /*0034*/ 	.byte	0x00, 0xf0, 0x11, 0x00


	//----- nvinfo : EIATTR_KPARAM_INFO
	.align		4
.L_49:
        /*0038*/ 	.byte	0x04, 0x17
        /*003a*/ 	.short	(.L_51 - .L_50)
.L_50:
        /*003c*/ 	.word	0x00000000
        /*0040*/ 	.short	0x0001
        /*0042*/ 	.short	0x0008
        /*0044*/ 	.byte	0x00, 0xf5, 0x21, 0x00


	//----- nvinfo : EIATTR_KPARAM_INFO
	.align		4
.L_51:
        /*0048*/ 	.byte	0x04, 0x17
        /*004a*/ 	.short	(.L_53 - .L_52)
.L_52:
        /*004c*/ 	.word	0x00000000
        /*0050*/ 	.short	0x0000
        /*0052*/ 	.short	0x0000
        /*0054*/ 	.byte	0x00, 0xf5, 0x21, 0x00


	//----- nvinfo : EIATTR_SPARSE_MMA_MASK
	.align		4
.L_53:
        /*0058*/ 	.byte	0x03, 0x50
        /*005a*/ 	.short	0x0000


	//----- nvinfo : EIATTR_MAXREG_COUNT
	.align		4
        /*005c*/ 	.byte	0x03, 0x1b
        /*005e*/ 	.short	0x00ff


	//----- nvinfo : EIATTR_MERCURY_ISA_VERSION
	.align		4
        /*0060*/ 	.byte	0x03, 0x5f
        /*0062*/ 	.short	0x0101


	//----- nvinfo : EIATTR_UNUSED_LOAD_BYTE_OFFSET
	.align		4
        /*0064*/ 	.byte	0x04, 0x44
        /*0066*/ 	.short	(.L_55 - .L_54)


	//   ....[0]....
.L_54:
        /*0068*/ 	.word	0x000003c0
        /*006c*/ 	.word	0x00000007


	//   ....[1]....
        /*0070*/ 	.word	0x000003d0
        /*0074*/ 	.word	0x00000007


	//   ....[2]....
        /*0078*/ 	.word	0x00000570
        /*007c*/ 	.word	0x00000007


	//   ....[3]....
        /*0080*/ 	.word	0x000005c0
        /*0084*/ 	.word	0x00000007


	//   ....[4]....
        /*0088*/ 	.word	0x00000680
        /*008c*/ 	.word	0x00000007


	//   ....[5]....
        /*0090*/ 	.word	0x000006b0
        /*0094*/ 	.word	0x00000007


	//   ....[6]....
        /*0098*/ 	.word	0x000006e0
        /*009c*/ 	.word	0x00000007


	//   ....[7]....
        /*00a0*/ 	.word	0x000006f0
        /*00a4*/ 	.word	0x00000007


	//   ....[8]....
        /*00a8*/ 	.word	0x00000c90
        /*00ac*/ 	.word	0x00000007


	//   ....[9]....
        /*00b0*/ 	.word	0x00000cb0
        /*00b4*/ 	.word	0x00000007


	//   ....[10]....
        /*00b8*/ 	.word	0x00000cd0
        /*00bc*/ 	.word	0x00000007


	//   ....[11]....
        /*00c0*/ 	.word	0x00000ce0
        /*00c4*/ 	.word	0x00000007


	//   ....[12]....
        /*00c8*/ 	.word	0x00001050
        /*00cc*/ 	.word	0x00000007


	//   ....[13]....
        /*00d0*/ 	.word	0x00001060
        /*00d4*/ 	.word	0x00000007


	//   ....[14]....
        /*00d8*/ 	.word	0x00001250
        /*00dc*/ 	.word	0x00000007


	//----- nvinfo : EIATTR_VRC_CTA_INIT_COUNT
	.align		4
.L_55:
        /*00e0*/ 	.byte	0x02, 0x4a
	.zero		1
	.zero		1


	//----- nvinfo : EIATTR_EXIT_INSTR_OFFSETS
	.align		4
        /*00e4*/ 	.byte	0x04, 0x1c
        /*00e6*/ 	.short	(.L_57 - .L_56)


	//   ....[0]....
.L_56:
        /*00e8*/ 	.word	0x000000c0


	//   ....[1]....
        /*00ec*/ 	.word	0x00001690


	//----- nvinfo : EIATTR_CRS_STACK_SIZE
	.align		4
.L_57:
        /*00f0*/ 	.byte	0x04, 0x1e
        /*00f2*/ 	.short	(.L_59 - .L_58)
.L_58:
        /*00f4*/ 	.word	0x00000000


	//----- nvinfo : EIATTR_CBANK_PARAM_SIZE
	.align		4
.L_59:
        /*00f8*/ 	.byte	0x03, 0x19
        /*00fa*/ 	.short	0x001c


	//----- nvinfo : EIATTR_PARAM_CBANK
	.align		4
        /*00fc*/ 	.byte	0x04, 0x0a
        /*00fe*/ 	.short	(.L_61 - .L_60)
	.align		4
.L_60:
        /*0100*/ 	.word	index@(.nv.constant0._Z10blurKernelPK6uchar4PS_iii)
        /*0104*/ 	.short	0x0380
        /*0106*/ 	.short	0x001c


	//----- nvinfo : EIATTR_SW_WAR
	.align		4
.L_61:
        /*0108*/ 	.byte	0x04, 0x36
        /*010a*/ 	.short	(.L_63 - .L_62)
.L_62:
        /*010c*/ 	.word	0x00000008
.L_63:


//--------------------- .nv.callgraph             --------------------------
	.section	.nv.callgraph,"",@"SHT_CUDA_CALLGRAPH"
	.align	4
	.sectionentsize	8
	.align		4
        /*0000*/ 	.word	0x00000000
	.align		4
        /*0004*/ 	.word	0xffffffff
	.align		4
        /*0008*/ 	.word	0x00000000
	.align		4
        /*000c*/ 	.word	0xfffffffe
	.align		4
        /*0010*/ 	.word	0x00000000
	.align		4
        /*0014*/ 	.word	0xfffffffd
	.align		4
        /*0018*/ 	.word	0x00000000
	.align		4
        /*001c*/ 	.word	0xfffffffc


//--------------------- .text._Z19resizeAndBlurKernelPK6uchar4PS_iiiii --------------------------
	.section	.text._Z19resizeAndBlurKernelPK6uchar4PS_iiiii,"ax",@progbits
	.align	128
        .global         _Z19resizeAndBlurKernelPK6uchar4PS_iiiii
        .type           _Z19resizeAndBlurKernelPK6uchar4PS_iiiii,@function
        .size           _Z19resizeAndBlurKernelPK6uchar4PS_iiiii,(.L_x_57 - _Z19resizeAndBlurKernelPK6uchar4PS_iiiii)
        .other          _Z19resizeAndBlurKernelPK6uchar4PS_iiiii,@"STO_CUDA_ENTRY STV_DEFAULT"
_Z19resizeAndBlurKernelPK6uchar4PS_iiiii:
.text._Z19resizeAndBlurKernelPK6uchar4PS_iiiii:
[----:B------:R-:W-:Y:S01]  /*0000*/  LDC R1, c[0x0][0x37c] ;  /* 0x0000df00ff017b82 */ /* 0x000fe20000000800 */
[----:B------:R-:W0:Y:S07]  /*0010*/  S2R R3, SR_TID.Y ;  /* 0x0000000000037919 */ /* 0x000e2e0000002200 */
[----:B------:R-:W1:Y:S01]  /*0020*/  LDC R5, c[0x0][0x360] ;  /* 0x0000d800ff057b82 */ /* 0x000e620000000800 */
[----:B------:R-:W2:Y:S01]  /*0030*/  LDCU.64 UR6, c[0x0][0x398] ;  /* 0x00007300ff0677ac */ /* 0x000ea20008000a00 */
[----:B------:R-:W1:Y:S06]  /*0040*/  S2R R0, SR_TID.X ;  /* 0x0000000000007919 */ /* 0x000e6c0000002100 */
[----:B------:R-:W0:Y:S08]  /*0050*/  S2UR UR5, SR_CTAID.Y ;  /* 0x00000000000579c3 */ /* 0x000e300000002600 */
[----:B------:R-:W0:Y:S08]  /*0060*/  LDC R4, c[0x0][0x364] ;  /* 0x0000d900ff047b82 */ /* 0x000e300000000800 */
[----:B------:R-:W1:Y:S01]  /*0070*/  S2UR UR4, SR_CTAID.X ;  /* 0x00000000000479c3 */ /* 0x000e620000002500 */
[----:B0-----:R-:W-:-:S05]  /*0080*/  IMAD R4, R4, UR5, R3 ;  /* 0x0000000504047c24 */ /* 0x001fca000f8e0203 */
[----:B--2---:R-:W-:Y:S01]  /*0090*/  ISETP.GE.AND P0, PT, R4, UR7, PT ;  /* 0x0000000704007c0c */ /* 0x004fe2000bf06270 */
[----:B-1----:R-:W-:-:S05]  /*00a0*/  IMAD R5, R5, UR4, R0 ;  /* 0x0000000405057c24 */ /* 0x002fca000f8e0200 */
[----:B------:R-:W-:-:S13]  /*00b0*/  ISETP.GE.OR P0, PT, R5, UR6, P0 ;  /* 0x0000000605007c0c */ /* 0x000fda0008706670 */
[----:B------:R-:W-:Y:S05]  /*00c0*/  @P0 EXIT ;  /* 0x000000000000094d */ /* 0x000fea0003800000 */
[----:B------:R-:W0:Y:S01]  /*00d0*/  LDCU UR4, c[0x0][0x390] ;  /* 0x00007200ff0477ac */ /* 0x000e220008000800 */
[----:B------:R-:W-:Y:S01]  /*00e0*/  I2FP.F32.S32 R9, UR6 ;  /* 0x0000000600097c45 */ /* 0x000fe20008201400 */
[----:B------:R-:W-:Y:S01]  /*00f0*/  BSSY.RECONVERGENT B0, `(.L_x_0) ;  /* 0x000000f000007945 */ /* 0x000fe20003800200 */
[----:B------:R-:W-:Y:S02]  /*0100*/  I2FP.F32.S32 R0, R5 ;  /* 0x0000000500007245 */ /* 0x000fe40000201400 */
[----:B------:R-:W1:Y:S01]  /*0110*/  MUFU.RCP R2, R9 ;  /* 0x0000000900027308 */ /* 0x000e620000001000 */
[----:B0-----:R-:W-:Y:S01]  /*0120*/  I2FP.F32.S32 R3, UR4 ;  /* 0x0000000400037c45 */ /* 0x001fe20008201400 */
[----:B-1----:R-:W-:-:S04]  /*0130*/  FFMA R7, -R9, R2, 1 ;  /* 0x3f80000009077423 */ /* 0x002fc80000000102 */
[----:B------:R-:W-:Y:S01]  /*0140*/  FMUL R0, R0, R3 ;  /* 0x0000000300007220 */ /* 0x000fe20000400000 */
[----:B------:R-:W-:-:S03]  /*0150*/  FFMA R7, R2, R7, R2 ;  /* 0x0000000702077223 */ /* 0x000fc60000000002 */
[----:B------:R-:W0:Y:S01]  /*0160*/  FCHK P0, R0, R9 ;  /* 0x0000000900007302 */ /* 0x000e220000000000 */
[----:B------:R-:W-:-:S04]  /*0170*/  FFMA R6, R0, R7, RZ ;  /* 0x0000000700067223 */ /* 0x000fc800000000ff */
[----:B------:R-:W-:-:S04]  /*0180*/  FFMA R2, -R9, R6, R0 ;  /* 0x0000000609027223 */ /* 0x000fc80000000100 */
[----:B------:R-:W-:Y:S01]  /*0190*/  FFMA R6, R7, R2, R6 ;  /* 0x0000000207067223 */ /* 0x000fe20000000006 */
[----:B0-----:R-:W-:Y:S06]  /*01a0*/  @!P0 BRA `(.L_x_1) ;  /* 0x00000000000c8947 */ /* 0x001fec0003800000 */
[----:B------:R-:W-:-:S07]  /*01b0*/  MOV R8, 0x1d0 ;  /* 0x000001d000087802 */ /* 0x000fce0000000f00 */
[----:B------:R-:W-:Y:S05]  /*01c0*/  CALL.REL.NOINC `($__internal_0_$__cuda_sm3x_div_rn_noftz_f32_slowpath) ;  /* 0x0000001c00847944 */ /* 0x000fea0003c00000 */
[----:B------:R-:W-:-:S07]  /*01d0*/  IMAD.MOV.U32 R6, RZ, RZ, R0 ;  /* 0x000000ffff067224 */ /* 0x000fce00078e0000 */
.L_x_1:
[----:B------:R-:W-:Y:S05]  /*01e0*/  BSYNC.RECONVERGENT B0 ;  /* 0x0000000000007941 */ /* 0x000fea0003800200 */
.L_x_0:
[----:B------:R-:W0:Y:S01]  /*01f0*/  LDCU UR4, c[0x0][0x39c] ;  /* 0x00007380ff0477ac */ /* 0x000e220008000800 */
[----:B------:R-:W-:Y:S01]  /*0200*/  I2FP.F32.U32 R0, R4 ;  /* 0x0000000400007245 */ /* 0x000fe20000201000 */
[----:B------:R-:W-:Y:S01]  /*0210*/  BSSY.RECONVERGENT B0, `(.L_x_2) ;  /* 0x0000011000007945 */ /* 0x000fe20003800200 */
[----:B------:R-:W1:Y:S01]  /*0220*/  LDCU.64 UR10, c[0x0][0x358] ;  /* 0x00006b00ff0a77ac */ /* 0x000e620008000a00 */
[----:B0-----:R-:W-:Y:S01]  /*0230*/  I2FP.F32.U32 R9, UR4 ;  /* 0x0000000400097c45 */ /* 0x001fe20008201000 */
[----:B------:R-:W0:Y:S03]  /*0240*/  LDCU UR4, c[0x0][0x394] ;  /* 0x00007280ff0477ac */ /* 0x000e260008000800 */
[----:B------:R-:W2:Y:S01]  /*0250*/  MUFU.RCP R2, R9 ;  /* 0x0000000900027308 */ /* 0x000ea20000001000 */
[----:B0-----:R-:W-:Y:S01]  /*0260*/  I2FP.F32.S32 R3, UR4 ;  /* 0x0000000400037c45 */ /* 0x001fe20008201400 */
[----:B--2---:R-:W-:-:S04]  /*0270*/  FFMA R7, -R9, R2, 1 ;  /* 0x3f80000009077423 */ /* 0x004fc80000000102 */
[----:B------:R-:W-:Y:S01]  /*0280*/  FMUL R0, R0, R3 ;  /* 0x0000000300007220 */ /* 0x000fe20000400000 */
[----:B------:R-:W-:-:S03]  /*0290*/  FFMA R7, R2, R7, R2 ;  /* 0x0000000702077223 */ /* 0x000fc60000000002 */
[----:B------:R-:W0:Y:S01]  /*02a0*/  FCHK P0, R0, R9 ;  /* 0x0000000900007302 */ /* 0x000e220000000000 */
[----:B------:R-:W-:-:S04]  /*02b0*/  FFMA R2, R0, R7, RZ ;  /* 0x0000000700027223 */ /* 0x000fc800000000ff */
[----:B------:R-:W-:-:S04]  /*02c0*/  FFMA R3, -R9, R2, R0 ;  /* 0x0000000209037223 */ /* 0x000fc80000000100 */
[----:B------:R-:W-:Y:S01]  /*02d0*/  FFMA R7, R7, R3, R2 ;  /* 0x0000000307077223 */ /* 0x000fe20000000002 */
[----:B01----:R-:W-:Y:S06]  /*02e0*/  @!P0 BRA `(.L_x_3) ;  /* 0x00000000000c8947 */ /* 0x003fec0003800000 */
[----:B------:R-:W-:-:S07]  /*02f0*/  MOV R8, 0x310 ;  /* 0x0000031000087802 */ /* 0x000fce0000000f00 */
[----:B------:R-:W-:Y:S05]  /*0300*/  CALL.REL.NOINC `($__internal_0_$__cuda_sm3x_div_rn_noftz_f32_slowpath) ;  /* 0x0000001c00347944 */ /* 0x000fea0003c00000 */
[----:B------:R-:W-:-:S07]  /*0310*/  IMAD.MOV.U32 R7, RZ, RZ, R0 ;  /* 0x000000ffff077224 */ /* 0x000fce00078e0000 */
.L_x_3:
[----:B------:R-:W-:Y:S05]  /*0320*/  BSYNC.RECONVERGENT B0 ;  /* 0x0000000000007941 */ /* 0x000fea0003800200 */
.L_x_2:
[----:B------:R-:W0:Y:S01]  /*0330*/  LDC.64 R8, c[0x0][0x390] ;  /* 0x0000e400ff087b82 */ /* 0x000e220000000a00 */
[----:B------:R-:W1:Y:S01]  /*0340*/  F2I.TRUNC.NTZ R10, R7 ;  /* 0x00000007000a7305 */ /* 0x000e62000020f100 */
[----:B------:R-:W2:Y:S06]  /*0350*/  LDCU UR4, c[0x0][0x3a0] ;  /* 0x00007400ff0477ac */ /* 0x000eac0008000800 */
[----:B------:R-:W3:Y:S01]  /*0360*/  LDC.64 R2, c[0x0][0x380] ;  /* 0x0000e000ff027b82 */ /* 0x000ee20000000a00 */
[----:B------:R-:W4:Y:S01]  /*0370*/  F2I.TRUNC.NTZ R17, R6 ;  /* 0x0000000600117305 */ /* 0x000f22000020f100 */
[----:B0-----:R-:W-:-:S02]  /*0380*/  VIADD R9, R9, 0xffffffff ;  /* 0xffffffff09097836 */ /* 0x001fc40000000000 */
[----:B------:R-:W-:-:S03]  /*0390*/  VIADD R0, R8, 0xffffffff ;  /* 0xffffffff08007836 */ /* 0x000fc60000000000 */
[C---:B-1----:R-:W-:Y:S02]  /*03a0*/  VIMNMX R11, PT, PT, R10.reuse, R9, PT ;  /* 0x000000090a0b7248 */ /* 0x042fe40003fe0100 */
[C---:B----4-:R-:W-:Y:S02]  /*03b0*/  VIMNMX R13, PT, PT, R17.reuse, R0, PT ;  /* 0x00000000110d7248 */ /* 0x050fe40003fe0100 */
[----:B------:R-:W-:Y:S02]  /*03c0*/  VIADDMNMX R17, R17, 0x1, R0, PT ;  /* 0x0000000111117846 */ /* 0x000fe40003800100 */
[----:B------:R-:W-:Y:S01]  /*03d0*/  VIADDMNMX R0, R10, 0x1, R9, PT ;  /* 0x000000010a007846 */ /* 0x000fe20003800109 */
[CC--:B------:R-:W-:Y:S02]  /*03e0*/  IMAD R15, R11.reuse, R8.reuse, R13 ;  /* 0x000000080b0f7224 */ /* 0x0c0fe400078e020d */
[----:B------:R-:W-:Y:S02]  /*03f0*/  IMAD R9, R11, R8, R17 ;  /* 0x000000080b097224 */ /* 0x000fe400078e0211 */
[----:B---3--:R-:W-:-:S04]  /*0400*/  IMAD.WIDE R10, R15, 0x4, R2 ;  /* 0x000000040f0a7825 */ /* 0x008fc800078e0202 */
[CC--:B------:R-:W-:Y:S02]  /*0410*/  IMAD R15, R0.reuse, R8.reuse, R13 ;  /* 0x00000008000f7224 */ /* 0x0c0fe400078e020d */
[----:B------:R-:W-:Y:S01]  /*0420*/  IMAD R17, R0, R8, R17 ;  /* 0x0000000800117224 */ /* 0x000fe200078e0211 */
[----:B------:R-:W3:Y:S01]  /*0430*/  LDG.E R10, desc[UR10][R10.64] ;  /* 0x0000000a0a0a7981 */ /* 0x000ee2000c1e1900 */
[----:B------:R-:W-:-:S04]  /*0440*/  IMAD.WIDE R12, R9, 0x4, R2 ;  /* 0x00000004090c7825 */ /* 0x000fc800078e0202 */
[--C-:B------:R-:W-:Y:S02]  /*0450*/  IMAD.WIDE R8, R15, 0x4, R2.reuse ;  /* 0x000000040f087825 */ /* 0x100fe400078e0202 */
[----:B------:R-:W4:Y:S02]  /*0460*/  LDG.E R12, desc[UR10][R12.64] ;  /* 0x0000000a0c0c7981 */ /* 0x000f24000c1e1900 */
[----:B------:R-:W-:Y:S02]  /*0470*/  IMAD.WIDE R2, R17, 0x4, R2 ;  /* 0x0000000411027825 */ /* 0x000fe400078e0202 */
[----:B------:R-:W5:Y:S04]  /*0480*/  LDG.E R8, desc[UR10][R8.64] ;  /* 0x0000000a08087981 */ /* 0x000f68000c1e1900 */
[----:B------:R-:W5:Y:S01]  /*0490*/  LDG.E R3, desc[UR10][R2.64] ;  /* 0x0000000a02037981 */ /* 0x000f62000c1e1900 */
[----:B--2---:R-:W-:Y:S01]  /*04a0*/  UISETP.GE.AND UP0, UPT, UR4, 0x1, UPT ;  /* 0x000000010400788c */ /* 0x004fe2000bf06270 */
[----:B---3--:R-:W-:-:S02]  /*04b0*/  PRMT R14, R10, 0x7771, RZ ;  /* 0x000077710a0e7816 */ /* 0x008fc400000000ff */
[C---:B------:R-:W-:Y:S02]  /*04c0*/  PRMT R15, R10.reuse, 0x7772, RZ ;  /* 0x000077720a0f7816 */ /* 0x040fe400000000ff */
[----:B------:R-:W-:Y:S02]  /*04d0*/  PRMT R0, R10, 0x7770, RZ ;  /* 0x000077700a007816 */ /* 0x000fe400000000ff */
[----:B----4-:R-:W-:Y:S02]  /*04e0*/  PRMT R16, R12, 0x7771, RZ ;  /* 0x000077710c107816 */ /* 0x010fe400000000ff */
[C---:B-----5:R-:W-:Y:S02]  /*04f0*/  PRMT R17, R8.reuse, 0x7770, RZ ;  /* 0x0000777008117816 */ /* 0x060fe400000000ff */
[----:B------:R-:W-:Y:S02]  /*0500*/  PRMT R18, R8, 0x7771, RZ ;  /* 0x0000777108127816 */ /* 0x000fe400000000ff */
[----:B------:R-:W-:-:S02]  /*0510*/  PRMT R19, R3, 0x7770, RZ ;  /* 0x0000777003137816 */ /* 0x000fc400000000ff */
[C---:B------:R-:W-:Y:S02]  /*0520*/  PRMT R22, R3.reuse, 0x7771, RZ ;  /* 0x0000777103167816 */ /* 0x040fe400000000ff */
[----:B------:R-:W-:Y:S02]  /*0530*/  PRMT R2, R8, 0x7772, RZ ;  /* 0x0000777208027816 */ /* 0x000fe400000000ff */
[----:B------:R-:W-:Y:S02]  /*0540*/  PRMT R3, R3, 0x7772, RZ ;  /* 0x0000777203037816 */ /* 0x000fe400000000ff */
[C---:B------:R-:W-:Y:S02]  /*0550*/  PRMT R11, R12.reuse, 0x7770, RZ ;  /* 0x000077700c0b7816 */ /* 0x040fe400000000ff */
[----:B------:R-:W-:Y:S02]  /*0560*/  PRMT R13, R12, 0x7772, RZ ;  /* 0x000077720c0d7816 */ /* 0x000fe400000000ff */
[----:B------:R-:W-:-:S02]  /*0570*/  PRMT R9, R14, 0x7610, R9 ;  /* 0x000076100e097816 */ /* 0x000fc40000000009 */
[----:B------:R-:W-:Y:S02]  /*0580*/  PRMT R10, R15, 0x7610, R10 ;  /* 0x000076100f0a7816 */ /* 0x000fe4000000000a */
[----:B------:R-:W-:Y:S02]  /*0590*/  PRMT R12, R16, 0x7610, R12 ;  /* 0x00007610100c7816 */ /* 0x000fe4000000000c */
[----:B------:R-:W-:Y:S02]  /*05a0*/  PRMT R14, R17, 0x7610, R14 ;  /* 0x00007610110e7816 */ /* 0x000fe4000000000e */
[----:B------:R-:W-:Y:S02]  /*05b0*/  PRMT R8, R0, 0x7610, R8 ;  /* 0x0000761000087816 */ /* 0x000fe40000000008 */
[----:B------:R-:W-:Y:S02]  /*05c0*/  PRMT R15, R18, 0x7610, R15 ;  /* 0x00007610120f7816 */ /* 0x000fe4000000000f */
[----:B------:R-:W-:-:S02]  /*05d0*/  PRMT R16, R2, 0x7610, R16 ;  /* 0x0000761002107816 */ /* 0x000fc40000000010 */
[----:B------:R-:W-:Y:S02]  /*05e0*/  PRMT R17, R19, 0x7610, R17 ;  /* 0x0000761013117816 */ /* 0x000fe40000000011 */
[----:B------:R-:W-:Y:S01]  /*05f0*/  PRMT R23, R3, 0x7610, R23 ;  /* 0x0000761003177816 */ /* 0x000fe20000000017 */
[----:B------:R-:W-:Y:S06]  /*0600*/  BRA.U !UP0, `(.L_x_4) ;  /* 0x00000015087c7547 */ /* 0x000fec000b800000 */
[----:B------:R-:W-:Y:S01]  /*0610*/  UIADD3 UR8, UPT, UPT, -UR4, URZ, URZ ;  /* 0x000000ff04087290 */ /* 0x000fe2000fffe1ff */
[----:B------:R-:W-:Y:S01]  /*0620*/  IMAD.MOV.U32 R0, RZ, RZ, RZ ;  /* 0x000000ffff007224 */ /* 0x000fe200078e00ff */
[----:B------:R-:W-:Y:S01]  /*0630*/  CS2R R2, SRZ ;  /* 0x0000000000027805 */ /* 0x000fe2000001ff00 */
[----:B------:R-:W-:-:S04]  /*0640*/  IMAD.MOV.U32 R24, RZ, RZ, RZ ;  /* 0x000000ffff187224 */ /* 0x000fc800078e00ff */
[----:B------:R-:W-:-:S05]  /*0650*/  UMOV UR4, UR8 ;  /* 0x0000000800047c82 */ /* 0x000fca0008000000 */
.L_x_11:
[----:B------:R-:W0:Y:S01]  /*0660*/  LDCU UR7, c[0x0][0x3a0] ;  /* 0x00007400ff0777ac */ /* 0x000e220008000800 */
[----:B------:R-:W1:Y:S01]  /*0670*/  F2I.TRUNC.NTZ R25, R7 ;  /* 0x0000000700197305 */ /* 0x000e62000020f100 */
[----:B------:R-:W2:Y:S01]  /*0680*/  LDCU UR6, c[0x0][0x394] ;  /* 0x00007280ff0677ac */ /* 0x000ea20008000800 */
[----:B------:R-:W-:Y:S01]  /*0690*/  UMOV UR5, UR4 ;  /* 0x0000000400057c82 */ /* 0x000fe20008000000 */
[----:B-1----:R-:W-:Y:S01]  /*06a0*/  VIADD R25, R25, UR4 ;  /* 0x0000000419197c36 */ /* 0x002fe20008000000 */
[----:B------:R-:W-:Y:S02]  /*06b0*/  UIADD3 UR4, UPT, UPT, UR4, 0x1, URZ ;  /* 0x0000000104047890 */ /* 0x000fe4000fffe0ff */
[----:B0-----:R-:W-:Y:S02]  /*06c0*/  UISETP.GE.U32.AND UP1, UPT, UR7, 0x4, UPT ;  /* 0x000000040700788c */ /* 0x001fe4000bf26070 */
[----:B------:R-:W-:Y:S01]  /*06d0*/  UISETP.NE.AND UP0, UPT, UR5, UR7, UPT ;  /* 0x000000070500728c */ /* 0x000fe2000bf05270 */
[----:B--2---:R-:W-:-:S02]  /*06e0*/  ISETP.GE.AND P0, PT, R25, UR6, PT ;  /* 0x0000000619007c0c */ /* 0x004fc4000bf06270 */
[----:B------:R-:W-:Y:S02]  /*06f0*/  UMOV UR5, UR8 ;  /* 0x0000000800057c82 */ /* 0x000fe40008000000 */
[----:B------:R-:W-:Y:S02]  /*0700*/  ISETP.GT.AND P0, PT, R25, -0x1, !P0 ;  /* 0xffffffff1900780c */ /* 0x000fe40004704270 */
[----:B------:R-:W-:Y:S11]  /*0710*/  BRA.U !UP1, `(.L_x_5) ;  /* 0x0000000909247547 */ /* 0x000ff6000b800000 */
[----:B------:R-:W0:Y:S01]  /*0720*/  F2I.TRUNC.NTZ R20, R6 ;  /* 0x0000000600147305 */ /* 0x000e22000020f100 */
[----:B------:R-:W1:Y:S01]  /*0730*/  LDCU UR9, c[0x0][0x390] ;  /* 0x00007200ff0977ac */ /* 0x000e620008000800 */
[----:B------:R-:W-:Y:S01]  /*0740*/  USHF.L.U32 UR5, UR7, 0x1, URZ ;  /* 0x0000000107057899 */ /* 0x000fe200080006ff */
[----:B------:R-:W2:Y:S03]  /*0750*/  LDCU UR12, c[0x0][0x390] ;  /* 0x00007200ff0c77ac */ /* 0x000ea60008000800 */
[----:B------:R-:W-:Y:S02]  /*0760*/  ULOP3.LUT UR5, UR5, 0xfffffff8, URZ, 0xc0, !UPT ;  /* 0xfffffff805057892 */ /* 0x000fe4000f8ec0ff */
[----:B------:R-:W-:Y:S02]  /*0770*/  UIADD3 UR6, UPT, UPT, -UR7, 0x3, URZ ;  /* 0x0000000307067890 */ /* 0x000fe4000fffe1ff */
[----:B0-----:R-:W-:Y:S01]  /*0780*/  VIADD R20, R20, -UR7 ;  /* 0x8000000714147c36 */ /* 0x001fe20008000000 */
[----:B------:R-:W-:-:S03]  /*0790*/  UIADD3 UR5, UPT, UPT, -UR5, URZ, URZ ;  /* 0x000000ff05057290 */ /* 0x000fc6000fffe1ff */
[----:B-1----:R-:W-:-:S09]  /*07a0*/  IMAD R21, R25, UR9, R20 ;  /* 0x0000000919157c24 */ /* 0x002fd2000f8e0214 */
.L_x_6:
[----:B------:R-:W0:Y:S01]  /*07b0*/  LDC.64 R18, c[0x0][0x380] ;  /* 0x0000e000ff127b82 */ /* 0x000e220000000a00 */
[C---:B--2---:R-:W-:Y:S01]  /*07c0*/  ISETP.GE.AND P5, PT, R20.reuse, UR12, PT ;  /* 0x0000000c14007c0c */ /* 0x044fe2000bfa6270 */
[----:B------:R-:W-:-:S03]  /*07d0*/  VIADD R26, R20, 0x1 ;  /* 0x00000001141a7836 */ /* 0x000fc60000000000 */
[----:B------:R-:W-:Y:S02]  /*07e0*/  ISETP.GT.AND P5, PT, R20, -0x1, !P5 ;  /* 0xffffffff1400780c */ /* 0x000fe40006fa4270 */
[C---:B------:R-:W-:Y:S02]  /*07f0*/  ISETP.GE.AND P2, PT, R26.reuse, UR12, PT ;  /* 0x0000000c1a007c0c */ /* 0x040fe4000bf46270 */
[----:B------:R-:W-:Y:S02]  /*0800*/  PLOP3.LUT P5, PT, P0, P5, PT, 0x80, 0x8 ;  /* 0x000000000008781c */ /* 0x000fe400007ab070 */
[----:B------:R-:W-:-:S04]  /*0810*/  ISETP.GT.AND P2, PT, R26, -0x1, !P2 ;  /* 0xffffffff1a00780c */ /* 0x000fc80005744270 */
[----:B------:R-:W-:Y:S01]  /*0820*/  PLOP3.LUT P2, PT, P0, P2, PT, 0x80, 0x8 ;  /* 0x000000000008781c */ /* 0x000fe20000745070 */
[----:B0-----:R-:W-:-:S06]  /*0830*/  IMAD.WIDE R18, R21, 0x4, R18 ;  /* 0x0000000415127825 */ /* 0x001fcc00078e0212 */
[----:B------:R-:W2:Y:S06]  /*0840*/  @P5 LDG.E R26, desc[UR10][R18.64] ;  /* 0x0000000a121a5981 */ /* 0x000eac000c1e1900 */
[----:B------:R-:W3:Y:S01]  /*0850*/  @P2 LDG.E R28, desc[UR10][R18.64+0x4] ;  /* 0x0000040a121c2981 */ /* 0x000ee2000c1e1900 */
[C---:B------:R-:W-:Y:S02]  /*0860*/  VIADD R27, R20.reuse, 0x2 ;  /* 0x00000002141b7836 */ /* 0x040fe40000000000 */
[C---:B------:R-:W-:Y:S02]  /*0870*/  VIADD R29, R20.reuse, 0x3 ;  /* 0x00000003141d7836 */ /* 0x040fe40000000000 */
[----:B------:R-:W-:Y:S01]  /*0880*/  VIADD R31, R20, 0x5 ;  /* 0x00000005141f7836 */ /* 0x000fe20000000000 */
[----:B------:R-:W-:-:S02]  /*0890*/  ISETP.GE.AND P1, PT, R27, UR12, PT ;  /* 0x0000000c1b007c0c */ /* 0x000fc4000bf26270 */
[----:B------:R-:W-:Y:S02]  /*08a0*/  ISETP.GE.AND P4, PT, R29, UR12, PT ;  /* 0x0000000c1d007c0c */ /* 0x000fe4000bf86270 */
[----:B------:R-:W-:Y:S01]  /*08b0*/  ISETP.GT.AND P1, PT, R27, -0x1, !P1 ;  /* 0xffffffff1b00780c */ /* 0x000fe20004f24270 */
[----:B------:R-:W-:Y:S01]  /*08c0*/  VIADD R27, R20, 0x4 ;  /* 0x00000004141b7836 */ /* 0x000fe20000000000 */
[----:B------:R-:W-:Y:S02]  /*08d0*/  ISETP.GT.AND P4, PT, R29, -0x1, !P4 ;  /* 0xffffffff1d00780c */ /* 0x000fe40006784270 */
[----:B------:R-:W-:Y:S02]  /*08e0*/  PLOP3.LUT P1, PT, P0, P1, PT, 0x80, 0x8 ;  /* 0x000000000008781c */ /* 0x000fe40000723070 */
[----:B------:R-:W-:Y:S02]  /*08f0*/  ISETP.GE.AND P3, PT, R27, UR12, PT ;  /* 0x0000000c1b007c0c */ /* 0x000fe4000bf66270 */
[----:B------:R-:W-:-:S02]  /*0900*/  ISETP.GE.AND P6, PT, R31, UR12, PT ;  /* 0x0000000c1f007c0c */ /* 0x000fc4000bfc6270 */
[----:B------:R-:W-:Y:S02]  /*0910*/  ISETP.GT.AND P3, PT, R27, -0x1, !P3 ;  /* 0xffffffff1b00780c */ /* 0x000fe40005f64270 */
[----:B------:R-:W-:Y:S02]  /*0920*/  PLOP3.LUT P4, PT, P0, P4, PT, 0x80, 0x8 ;  /* 0x000000000008781c */ /* 0x000fe40000789070 */
[----:B------:R-:W-:Y:S01]  /*0930*/  ISETP.GT.AND P6, PT, R31, -0x1, !P6 ;  /* 0xffffffff1f00780c */ /* 0x000fe200077c4270 */
[----:B------:R-:W-:Y:S02]  /*0940*/  VIADD R31, R20, 0x6 ;  /* 0x00000006141f7836 */ /* 0x000fe40000000000 */
[----:B------:R-:W-:Y:S01]  /*0950*/  @P5 VIADD R24, R24, 0x1 ;  /* 0x0000000118185836 */ /* 0x000fe20000000000 */
[----:B------:R-:W-:Y:S01]  /*0960*/  PLOP3.LUT P3, PT, P0, P3, PT, 0x80, 0x8 ;  /* 0x000000000008781c */ /* 0x000fe20000767070 */
[----:B------:R-:W-:Y:S01]  /*0970*/  VIADD R32, R20, 0x7 ;  /* 0x0000000714207836 */ /* 0x000fe20000000000 */
[----:B------:R-:W-:Y:S01]  /*0980*/  PLOP3.LUT P6, PT, P0, P6, PT, 0x80, 0x8 ;  /* 0x000000000008781c */ /* 0x000fe200007cd070 */
[----:B------:R-:W-:Y:S01]  /*0990*/  @P2 VIADD R24, R24, 0x1 ;  /* 0x0000000118182836 */ /* 0x000fe20000000000 */
[----:B--2---:R-:W-:-:S02]  /*09a0*/  @P5 PRMT R27, R26, 0x7770, RZ ;  /* 0x000077701a1b5816 */ /* 0x004fc400000000ff */
[C---:B------:R-:W-:Y:S02]  /*09b0*/  @P5 PRMT R29, R26.reuse, 0x7771, RZ ;  /* 0x000077711a1d5816 */ /* 0x040fe400000000ff */
[----:B------:R-:W-:Y:S02]  /*09c0*/  @P5 PRMT R30, R26, 0x7772, RZ ;  /* 0x000077721a1e5816 */ /* 0x000fe400000000ff */
[----:B------:R-:W-:Y:S01]  /*09d0*/  @P5 I2FP.F32.U32 R27, R27 ;  /* 0x0000001b001b5245 */ /* 0x000fe20000201000 */
[----:B------:R-:W2:Y:S01]  /*09e0*/  @P1 LDG.E R26, desc[UR10][R18.64+0x8] ;  /* 0x0000080a121a1981 */ /* 0x000ea2000c1e1900 */
[----:B------:R-:W-:Y:S02]  /*09f0*/  @P5 I2FP.F32.U32 R29, R29 ;  /* 0x0000001d001d5245 */ /* 0x000fe40000201000 */
[----:B------:R-:W-:Y:S01]  /*0a00*/  @P5 I2FP.F32.U32 R30, R30 ;  /* 0x0000001e001e5245 */ /* 0x000fe20000201000 */
[----:B------:R-:W-:Y:S02]  /*0a10*/  @P5 FADD R0, R0, R27 ;  /* 0x0000001b00005221 */ /* 0x000fe40000000000 */
[----:B------:R-:W-:-:S02]  /*0a20*/  @P5 FADD R2, R2, R29 ;  /* 0x0000001d02025221 */ /* 0x000fc40000000000 */
[----:B------:R-:W-:Y:S01]  /*0a30*/  @P5 FADD R3, R3, R30 ;  /* 0x0000001e03035221 */ /* 0x000fe20000000000 */
[C---:B------:R-:W-:Y:S01]  /*0a40*/  ISETP.GE.AND P5, PT, R31.reuse, UR12, PT ;  /* 0x0000000c1f007c0c */ /* 0x040fe2000bfa6270 */
[----:B------:R-:W4:Y:S01]  /*0a50*/  @P4 LDG.E R27, desc[UR10][R18.64+0xc] ;  /* 0x00000c0a121b4981 */ /* 0x000f22000c1e1900 */
[C---:B---3--:R-:W-:Y:S02]  /*0a60*/  @P2 PRMT R29, R28.reuse, 0x7770, RZ ;  /* 0x000077701c1d2816 */ /* 0x048fe400000000ff */
[C---:B------:R-:W-:Y:S02]  /*0a70*/  @P2 PRMT R30, R28.reuse, 0x7771, RZ ;  /* 0x000077711c1e2816 */ /* 0x040fe400000000ff */
[----:B------:R-:W-:Y:S02]  /*0a80*/  @P2 PRMT R28, R28, 0x7772, RZ ;  /* 0x000077721c1c2816 */ /* 0x000fe400000000ff */
[----:B------:R-:W-:Y:S02]  /*0a90*/  ISETP.GT.AND P5, PT, R31, -0x1, !P5 ;  /* 0xffffffff1f00780c */ /* 0x000fe40006fa4270 */
[----:B------:R-:W-:-:S02]  /*0aa0*/  @P2 I2FP.F32.U32 R31, R30 ;  /* 0x0000001e001f2245 */ /* 0x000fc40000201000 */
[----:B------:R-:W-:Y:S02]  /*0ab0*/  @P2 I2FP.F32.U32 R29, R29 ;  /* 0x0000001d001d2245 */ /* 0x000fe40000201000 */
[----:B------:R-:W-:Y:S01]  /*0ac0*/  @P2 I2FP.F32.U32 R30, R28 ;  /* 0x0000001c001e2245 */ /* 0x000fe20000201000 */
[----:B------:R-:W-:Y:S01]  /*0ad0*/  @P2 FADD R2, R2, R31 ;  /* 0x0000001f02022221 */ /* 0x000fe20000000000 */
[----:B------:R-:W-:Y:S01]  /*0ae0*/  PLOP3.LUT P5, PT, P0, P5, PT, 0x80, 0x8 ;  /* 0x000000000008781c */ /* 0x000fe200007ab070 */
[----:B------:R-:W-:Y:S01]  /*0af0*/  @P2 FADD R0, R0, R29 ;  /* 0x0000001d00002221 */ /* 0x000fe20000000000 */
[----:B------:R-:W3:Y:S01]  /*0b00*/  @P3 LDG.E R28, desc[UR10][R18.64+0x10] ;  /* 0x0000100a121c3981 */ /* 0x000ee2000c1e1900 */
[----:B------:R-:W-:Y:S01]  /*0b10*/  @P2 FADD R3, R3, R30 ;  /* 0x0000001e03032221 */ /* 0x000fe20000000000 */
[C---:B------:R-:W-:Y:S02]  /*0b20*/  ISETP.GE.AND P2, PT, R32.reuse, UR12, PT ;  /* 0x0000000c20007c0c */ /* 0x040fe4000bf46270 */
[----:B------:R-:W5:Y:S02]  /*0b30*/  @P6 LDG.E R29, desc[UR10][R18.64+0x14] ;  /* 0x0000140a121d6981 */ /* 0x000f64000c1e1900 */
[----:B------:R-:W-:-:S04]  /*0b40*/  ISETP.GT.AND P2, PT, R32, -0x1, !P2 ;  /* 0xffffffff2000780c */ /* 0x000fc80005744270 */
[----:B------:R-:W-:Y:S01]  /*0b50*/  PLOP3.LUT P2, PT, P0, P2, PT, 0x80, 0x8 ;  /* 0x000000000008781c */ /* 0x000fe20000745070 */
[----:B------:R-:W5:-:S12]  /*0b60*/  @P5 LDG.E R30, desc[UR10][R18.64+0x18] ;  /* 0x0000180a121e5981 */ /* 0x000f58000c1e1900 */
[----:B------:R0:W5:Y:S01]  /*0b70*/  @P2 LDG.E R31, desc[UR10][R18.64+0x1c] ;  /* 0x00001c0a121f2981 */ /* 0x000162000c1e1900 */
[----:B------:R-:W-:Y:S01]  /*0b80*/  @P1 VIADD R24, R24, 0x1 ;  /* 0x0000000118181836 */ /* 0x000fe20000000000 */
[----:B------:R-:W-:-:S03]  /*0b90*/  UIADD3 UR5, UPT, UPT, UR5, 0x8, URZ ;  /* 0x0000000805057890 */ /* 0x000fc6000fffe0ff */
[----:B------:R-:W-:Y:S01]  /*0ba0*/  @P4 VIADD R24, R24, 0x1 ;  /* 0x0000000118184836 */ /* 0x000fe20000000000 */
[----:B------:R-:W-:-:S03]  /*0bb0*/  UISETP.NE.AND UP1, UPT, UR5, URZ, UPT ;  /* 0x000000ff0500728c */ /* 0x000fc6000bf25270 */
[----:B------:R-:W-:-:S04]  /*0bc0*/  @P3 VIADD R24, R24, 0x1 ;  /* 0x0000000118183836 */ /* 0x000fc80000000000 */
[----:B------:R-:W-:-:S04]  /*0bd0*/  @P6 VIADD R24, R24, 0x1 ;  /* 0x0000000118186836 */ /* 0x000fc80000000000 */
[----:B------:R-:W-:Y:S02]  /*0be0*/  @P5 VIADD R24, R24, 0x1 ;  /* 0x0000000118185836 */ /* 0x000fe40000000000 */
[----:B------:R-:W-:Y:S02]  /*0bf0*/  VIADD R20, R20, 0x8 ;  /* 0x0000000814147836 */ /* 0x000fe40000000000 */
[----:B------:R-:W-:Y:S02]  /*0c00*/  VIADD R21, R21, 0x8 ;  /* 0x0000000815157836 */ /* 0x000fe40000000000 */
[----:B------:R-:W-:Y:S01]  /*0c10*/  @P2 VIADD R24, R24, 0x1 ;  /* 0x0000000118182836 */ /* 0x000fe20000000000 */
[----:B------:R-:W-:Y:S01]  /*0c20*/  UIADD3 UR6, UPT, UPT, UR6, 0x8, URZ ;  /* 0x0000000806067890 */ /* 0x000fe2000fffe0ff */
[C---:B--2---:R-:W-:Y:S02]  /*0c30*/  @P1 PRMT R33, R26.reuse, 0x7771, RZ ;  /* 0x000077711a211816 */ /* 0x044fe400000000ff */
[----:B------:R-:W-:-:S02]  /*0c40*/  @P1 PRMT R32, R26, 0x7770, RZ ;  /* 0x000077701a201816 */ /* 0x000fc400000000ff */
[----:B------:R-:W-:Y:S02]  /*0c50*/  @P1 I2FP.F32.U32 R33, R33 ;  /* 0x0000002100211245 */ /* 0x000fe40000201000 */
[----:B------:R-:W-:Y:S02]  /*0c60*/  @P1 I2FP.F32.U32 R35, R32 ;  /* 0x0000002000231245 */ /* 0x000fe40000201000 */
[----:B------:R-:W-:Y:S02]  /*0c70*/  @P1 PRMT R26, R26, 0x7772, RZ ;  /* 0x000077721a1a1816 */ /* 0x000fe400000000ff */
[C---:B----4-:R-:W-:Y:S01]  /*0c80*/  @P4 PRMT R32, R27.reuse, 0x7770, RZ ;  /* 0x000077701b204816 */ /* 0x050fe200000000ff */
[----:B------:R-:W-:Y:S01]  /*0c90*/  @P1 FADD R2, R2, R33 ;  /* 0x0000002102021221 */ /* 0x000fe20000000000 */
[----:B------:R-:W-:Y:S01]  /*0ca0*/  @P1 I2FP.F32.U32 R26, R26 ;  /* 0x0000001a001a1245 */ /* 0x000fe20000201000 */
[----:B------:R-:W-:Y:S01]  /*0cb0*/  @P1 FADD R0, R0, R35 ;  /* 0x0000002300001221 */ /* 0x000fe20000000000 */
[----:B------:R-:W-:-:S02]  /*0cc0*/  @P4 PRMT R33, R27, 0x7771, RZ ;  /* 0x000077711b214816 */ /* 0x000fc400000000ff */
[----:B0-----:R-:W-:Y:S02]  /*0cd0*/  @P4 I2FP.F32.U32 R19, R32 ;  /* 0x0000002000134245 */ /* 0x001fe40000201000 */
[----:B------:R-:W-:Y:S01]  /*0ce0*/  @P4 PRMT R27, R27, 0x7772, RZ ;  /* 0x000077721b1b4816 */ /* 0x000fe200000000ff */
[----:B------:R-:W-:Y:S01]  /*0cf0*/  @P1 FADD R3, R3, R26 ;  /* 0x0000001a03031221 */ /* 0x000fe20000000000 */
[----:B------:R-:W-:Y:S01]  /*0d00*/  @P4 I2FP.F32.U32 R33, R33 ;  /* 0x0000002100214245 */ /* 0x000fe20000201000 */
[----:B------:R-:W-:Y:S01]  /*0d10*/  @P4 FADD R0, R0, R19 ;  /* 0x0000001300004221 */ /* 0x000fe20000000000 */
[----:B------:R-:W-:Y:S02]  /*0d20*/  @P4 I2FP.F32.U32 R18, R27 ;  /* 0x0000001b00124245 */ /* 0x000fe40000201000 */
[C---:B---3--:R-:W-:Y:S02]  /*0d30*/  @P3 PRMT R26, R28.reuse, 0x7770, RZ ;  /* 0x000077701c1a3816 */ /* 0x048fe400000000ff */
[----:B------:R-:W-:Y:S01]  /*0d40*/  @P3 PRMT R19, R28, 0x7771, RZ ;  /* 0x000077711c133816 */ /* 0x000fe200000000ff */
[----:B------:R-:W-:Y:S01]  /*0d50*/  @P4 FADD R3, R3, R18 ;  /* 0x0000001203034221 */ /* 0x000fe20000000000 */
[----:B------:R-:W-:-:S02]  /*0d60*/  @P3 I2FP.F32.U32 R27, R26 ;  /* 0x0000001a001b3245 */ /* 0x000fc40000201000 */
[----:B------:R-:W-:Y:S01]  /*0d70*/  @P3 PRMT R28, R28, 0x7772, RZ ;  /* 0x000077721c1c3816 */ /* 0x000fe200000000ff */
[----:B------:R-:W-:Y:S01]  /*0d80*/  @P4 FADD R2, R2, R33 ;  /* 0x0000002102024221 */ /* 0x000fe20000000000 */
[----:B------:R-:W-:Y:S02]  /*0d90*/  @P3 I2FP.F32.U32 R19, R19 ;  /* 0x0000001300133245 */ /* 0x000fe40000201000 */
[C---:B-----5:R-:W-:Y:S02]  /*0da0*/  @P6 PRMT R18, R29.reuse, 0x7770, RZ ;  /* 0x000077701d126816 */ /* 0x060fe400000000ff */
[C---:B------:R-:W-:Y:S01]  /*0db0*/  @P6 PRMT R26, R29.reuse, 0x7771, RZ ;  /* 0x000077711d1a6816 */ /* 0x040fe200000000ff */
[----:B------:R-:W-:Y:S01]  /*0dc0*/  @P3 FADD R0, R0, R27 ;  /* 0x0000001b00003221 */ /* 0x000fe20000000000 */
[----:B------:R-:W-:Y:S02]  /*0dd0*/  @P3 I2FP.F32.U32 R28, R28 ;  /* 0x0000001c001c3245 */ /* 0x000fe40000201000 */
[----:B------:R-:W-:Y:S01]  /*0de0*/  @P6 PRMT R29, R29, 0x7772, RZ ;  /* 0x000077721d1d6816 */ /* 0x000fe200000000ff */
[----:B------:R-:W-:Y:S01]  /*0df0*/  @P3 FADD R2, R2, R19 ;  /* 0x0000001302023221 */ /* 0x000fe20000000000 */
[----:B------:R-:W-:-:S02]  /*0e00*/  @P6 I2FP.F32.U32 R27, R18 ;  /* 0x00000012001b6245 */ /* 0x000fc40000201000 */
[----:B------:R-:W-:Y:S01]  /*0e10*/  @P6 I2FP.F32.U32 R19, R26 ;  /* 0x0000001a00136245 */ /* 0x000fe20000201000 */
[----:B------:R-:W-:Y:S01]  /*0e20*/  @P3 FADD R3, R3, R28 ;  /* 0x0000001c03033221 */ /* 0x000fe20000000000 */
[----:B------:R-:W-:Y:S02]  /*0e30*/  @P5 PRMT R26, R30, 0x7770, RZ ;  /* 0x000077701e1a5816 */ /* 0x000fe400000000ff */
[----:B------:R-:W-:Y:S01]  /*0e40*/  @P6 I2FP.F32.U32 R18, R29 ;  /* 0x0000001d00126245 */ /* 0x000fe20000201000 */
[----:B------:R-:W-:Y:S01]  /*0e50*/  @P6 FADD R0, R0, R27 ;  /* 0x0000001b00006221 */ /* 0x000fe20000000000 */
[----:B------:R-:W-:Y:S01]  /*0e60*/  @P6 FADD R2, R2, R19 ;  /* 0x0000001302026221 */ /* 0x000fe20000000000 */
[----:B------:R-:W-:Y:S02]  /*0e70*/  @P5 I2FP.F32.U32 R27, R26 ;  /* 0x0000001a001b5245 */ /* 0x000fe40000201000 */
[----:B------:R-:W-:Y:S01]  /*0e80*/  @P5 PRMT R19, R30, 0x7771, RZ ;  /* 0x000077711e135816 */ /* 0x000fe200000000ff */
[----:B------:R-:W-:Y:S01]  /*0e90*/  @P6 FADD R3, R3, R18 ;  /* 0x0000001203036221 */ /* 0x000fe20000000000 */
[----:B------:R-:W-:Y:S01]  /*0ea0*/  @P2 PRMT R18, R31, 0x7770, RZ ;  /* 0x000077701f122816 */ /* 0x000fe200000000ff */
[----:B------:R-:W-:Y:S01]  /*0eb0*/  @P5 FADD R0, R0, R27 ;  /* 0x0000001b00005221 */ /* 0x000fe20000000000 */
[----:B------:R-:W-:-:S02]  /*0ec0*/  @P5 PRMT R30, R30, 0x7772, RZ ;  /* 0x000077721e1e5816 */ /* 0x000fc400000000ff */
[----:B------:R-:W-:Y:S02]  /*0ed0*/  @P5 I2FP.F32.U32 R19, R19 ;  /* 0x0000001300135245 */ /* 0x000fe40000201000 */
[----:B------:R-:W-:Y:S02]  /*0ee0*/  @P2 I2FP.F32.U32 R27, R18 ;  /* 0x00000012001b2245 */ /* 0x000fe40000201000 */
[C---:B------:R-:W-:Y:S02]  /*0ef0*/  @P2 PRMT R18, R31.reuse, 0x7771, RZ ;  /* 0x000077711f122816 */ /* 0x040fe400000000ff */
[----:B------:R-:W-:Y:S02]  /*0f00*/  @P5 I2FP.F32.U32 R30, R30 ;  /* 0x0000001e001e5245 */ /* 0x000fe40000201000 */
[----:B------:R-:W-:Y:S01]  /*0f10*/  @P2 PRMT R31, R31, 0x7772, RZ ;  /* 0x000077721f1f2816 */ /* 0x000fe200000000ff */
[----:B------:R-:W-:Y:S01]  /*0f20*/  @P5 FADD R2, R2, R19 ;  /* 0x0000001302025221 */ /* 0x000fe20000000000 */
[----:B------:R-:W-:Y:S01]  /*0f30*/  @P2 I2FP.F32.U32 R19, R18 ;  /* 0x0000001200132245 */ /* 0x000fe20000201000 */
[----:B------:R-:W-:Y:S01]  /*0f40*/  @P5 FADD R3, R3, R30 ;  /* 0x0000001e03035221 */ /* 0x000fe20000000000 */
[----:B------:R-:W-:Y:S01]  /*0f50*/  @P2 I2FP.F32.U32 R18, R31 ;  /* 0x0000001f00122245 */ /* 0x000fe20000201000 */
[----:B------:R-:W-:-:S02]  /*0f60*/  @P2 FADD R0, R0, R27 ;  /* 0x0000001b00002221 */ /* 0x000fc40000000000 */
[----:B------:R-:W-:Y:S02]  /*0f70*/  @P2 FADD R2, R2, R19 ;  /* 0x0000001302022221 */ /* 0x000fe40000000000 */
[----:B------:R-:W-:Y:S01]  /*0f80*/  @P2 FADD R3, R3, R18 ;  /* 0x0000001203032221 */ /* 0x000fe20000000000 */
[----:B------:R-:W-:Y:S06]  /*0f90*/  BRA.U UP1, `(.L_x_6) ;  /* 0xfffffff901047547 */ /* 0x000fec000b83ffff */
[----:B------:R-:W-:-:S12]  /*0fa0*/  UIADD3 UR5, UPT, UPT, UR6, -0x3, URZ ;  /* 0xfffffffd06057890 */ /* 0x000fd8000fffe0ff */
.L_x_5:
[----:B------:R-:W0:Y:S01]  /*0fb0*/  LDCU UR7, c[0x0][0x3a0] ;  /* 0x00007400ff0777ac */ /* 0x000e220008000800 */
[----:B------:R1:W2:Y:S01]  /*0fc0*/  F2I.TRUNC.NTZ R26, R6 ;  /* 0x00000006001a7305 */ /* 0x0002a2000020f100 */
[----:B------:R-:W3:Y:S01]  /*0fd0*/  LDCU UR9, c[0x0][0x390] ;  /* 0x00007200ff0977ac */ /* 0x000ee20008000800 */
[----:B0-----:R-:W-:Y:S02]  /*0fe0*/  USHF.L.U32 UR6, UR7, 0x1, URZ ;  /* 0x0000000107067899 */ /* 0x001fe400080006ff */
[----:B------:R-:W-:Y:S02]  /*0ff0*/  ULOP3.LUT UR7, UR7, 0x1, URZ, 0xc0, !UPT ;  /* 0x0000000107077892 */ /* 0x000fe4000f8ec0ff */
[----:B------:R-:W-:Y:S02]  /*1000*/  ULOP3.LUT UR6, UR6, 0x6, URZ, 0xc0, !UPT ;  /* 0x0000000606067892 */ /* 0x000fe4000f8ec0ff */
[----:B------:R-:W-:Y:S02]  /*1010*/  UISETP.NE.U32.AND UP2, UPT, UR7, 0x1, UPT ;  /* 0x000000010700788c */ /* 0x000fe4000bf45070 */
[----:B------:R-:W-:-:S09]  /*1020*/  UISETP.GE.U32.AND UP1, UPT, UR6, 0x3, UPT ;  /* 0x000000030600788c */ /* 0x000fd2000bf26070 */
[----:B-123--:R-:W-:Y:S05]  /*1030*/  BRA.U !UP1, `(.L_x_7) ;  /* 0x0000000509087547 */ /* 0x00efea000b800000 */
[----:B------:R-:W0:Y:S01]  /*1040*/  F2I.TRUNC.NTZ R30, R6 ;  /* 0x00000006001e7305 */ /* 0x000e22000020f100 */
[----:B------:R-:W1:Y:S01]  /*1050*/  LDCU UR6, c[0x0][0x390] ;  /* 0x00007200ff0677ac */ /* 0x000e620008000800 */
[----:B------:R-:W2:Y:S01]  /*1060*/  LDC.64 R18, c[0x0][0x380] ;  /* 0x0000e000ff127b82 */ /* 0x000ea20000000a00 */
[----:B0-----:R-:W-:-:S04]  /*1070*/  VIADD R30, R30, UR5 ;  /* 0x000000051e1e7c36 */ /* 0x001fc80008000000 */
[C---:B------:R-:W-:Y:S01]  /*1080*/  VIADD R20, R30.reuse, 0x1 ;  /* 0x000000011e147836 */ /* 0x040fe20000000000 */
[----:B-1----:R-:W-:Y:S01]  /*1090*/  ISETP.GE.AND P1, PT, R30, UR6, PT ;  /* 0x000000061e007c0c */ /* 0x002fe2000bf26270 */
[----:B------:R-:W-:-:S03]  /*10a0*/  IMAD R21, R25, UR6, R30 ;  /* 0x0000000619157c24 */ /* 0x000fc6000f8e021e */
[----:B------:R-:W-:Y:S02]  /*10b0*/  ISETP.GE.AND P2, PT, R20, UR6, PT ;  /* 0x0000000614007c0c */ /* 0x000fe4000bf46270 */
[----:B------:R-:W-:Y:S01]  /*10c0*/  ISETP.GT.AND P1, PT, R30, -0x1, !P1 ;  /* 0xffffffff1e00780c */ /* 0x000fe20004f24270 */
[----:B--2---:R-:W-:Y:S01]  /*10d0*/  IMAD.WIDE R18, R21, 0x4, R18 ;  /* 0x0000000415127825 */ /* 0x004fe200078e0212 */
[----:B------:R-:W-:Y:S02]  /*10e0*/  ISETP.GT.AND P2, PT, R20, -0x1, !P2 ;  /* 0xffffffff1400780c */ /* 0x000fe40005744270 */
[----:B------:R-:W-:Y:S01]  /*10f0*/  PLOP3.LUT P1, PT, P0, P1, PT, 0x80, 0x8 ;  /* 0x000000000008781c */ /* 0x000fe20000723070 */
[----:B------:R-:W-:Y:S01]  /*1100*/  VIADD R20, R30, 0x2 ;  /* 0x000000021e147836 */ /* 0x000fe20000000000 */
[----:B------:R-:W-:-:S04]  /*1110*/  PLOP3.LUT P2, PT, P0, P2, PT, 0x80, 0x8 ;  /* 0x000000000008781c */ /* 0x000fc80000745070 */
[----:B------:R-:W-:-:S04]  /*1120*/  ISETP.GE.AND P3, PT, R20, UR6, PT ;  /* 0x0000000614007c0c */ /* 0x000fc8000bf66270 */
[----:B------:R-:W-:Y:S01]  /*1130*/  ISETP.GT.AND P3, PT, R20, -0x1, !P3 ;  /* 0xffffffff1400780c */ /* 0x000fe20005f64270 */
[----:B------:R-:W-:Y:S02]  /*1140*/  VIADD R20, R30, 0x3 ;  /* 0x000000031e147836 */ /* 0x000fe40000000000 */
[----:B------:R-:W2:Y:S01]  /*1150*/  @P1 LDG.E R28, desc[UR10][R18.64] ;  /* 0x0000000a121c1981 */ /* 0x000ea2000c1e1900 */
[----:B------:R-:W-:Y:S02]  /*1160*/  PLOP3.LUT P3, PT, P0, P3, PT, 0x80, 0x8 ;  /* 0x000000000008781c */ /* 0x000fe40000767070 */
[C---:B------:R-:W-:Y:S01]  /*1170*/  ISETP.GE.AND P4, PT, R20.reuse, UR6, PT ;  /* 0x0000000614007c0c */ /* 0x040fe2000bf86270 */
[----:B------:R-:W3:Y:S03]  /*1180*/  @P2 LDG.E R27, desc[UR10][R18.64+0x4] ;  /* 0x0000040a121b2981 */ /* 0x000ee6000c1e1900 */
[----:B------:R-:W-:-:S04]  /*1190*/  ISETP.GT.AND P4, PT, R20, -0x1, !P4 ;  /* 0xffffffff1400780c */ /* 0x000fc80006784270 */
[----:B------:R-:W-:-:S03]  /*11a0*/  PLOP3.LUT P4, PT, P0, P4, PT, 0x80, 0x8 ;  /* 0x000000000008781c */ /* 0x000fc60000789070 */
[----:B------:R-:W4:Y:S10]  /*11b0*/  @P3 LDG.E R20, desc[UR10][R18.64+0x8] ;  /* 0x0000080a12143981 */ /* 0x000f34000c1e1900 */
[----:B------:R3:W5:Y:S01]  /*11c0*/  @P4 LDG.E R21, desc[UR10][R18.64+0xc] ;  /* 0x00000c0a12154981 */ /* 0x000762000c1e1900 */
[----:B------:R-:W-:Y:S01]  /*11d0*/  @P1 VIADD R24, R24, 0x1 ;  /* 0x0000000118181836 */ /* 0x000fe20000000000 */
[----:B------:R-:W-:-:S03]  /*11e0*/  UIADD3 UR5, UPT, UPT, UR5, 0x4, URZ ;  /* 0x0000000405057890 */ /* 0x000fc6000fffe0ff */
[----:B------:R-:W-:-:S04]  /*11f0*/  @P2 VIADD R24, R24, 0x1 ;  /* 0x0000000118182836 */ /* 0x000fc80000000000 */
[----:B------:R-:W-:-:S04]  /*1200*/  @P3 VIADD R24, R24, 0x1 ;  /* 0x0000000118183836 */ /* 0x000fc80000000000 */
[----:B------:R-:W-:Y:S01]  /*1210*/  @P4 VIADD R24, R24, 0x1 ;  /* 0x0000000118184836 */ /* 0x000fe20000000000 */
[C---:B--2---:R-:W-:Y:S02]  /*1220*/  @P1 PRMT R29, R28.reuse, 0x7770, RZ ;  /* 0x000077701c1d1816 */ /* 0x044fe400000000ff */
[C---:B------:R-:W-:Y:S02]  /*1230*/  @P1 PRMT R30, R28.reuse, 0x7771, RZ ;  /* 0x000077711c1e1816 */ /* 0x040fe400000000ff */
[----:B------:R-:W-:Y:S02]  /*1240*/  @P1 PRMT R28, R28, 0x7772, RZ ;  /* 0x000077721c1c1816 */ /* 0x000fe400000000ff */
[----:B------:R-:W-:Y:S02]  /*1250*/  @P1 I2FP.F32.U32 R31, R30 ;  /* 0x0000001e001f1245 */ /* 0x000fe40000201000 */
[----:B------:R-:W-:Y:S02]  /*1260*/  @P1 I2FP.F32.U32 R28, R28 ;  /* 0x0000001c001c1245 */ /* 0x000fe40000201000 */
[----:B---3--:R-:W-:Y:S01]  /*1270*/  @P2 PRMT R18, R27, 0x7771, RZ ;  /* 0x000077711b122816 */ /* 0x008fe200000000ff */
[----:B------:R-:W-:Y:S01]  /*1280*/  @P1 FADD R2, R2, R31 ;  /* 0x0000001f02021221 */ /* 0x000fe20000000000 */
[----:B------:R-:W-:Y:S01]  /*1290*/  @P1 I2FP.F32.U32 R29, R29 ;  /* 0x0000001d001d1245 */ /* 0x000fe20000201000 */
[----:B------:R-:W-:Y:S01]  /*12a0*/  @P1 FADD R3, R3, R28 ;  /* 0x0000001c03031221 */ /* 0x000fe20000000000 */
[----:B------:R-:W-:-:S02]  /*12b0*/  @P2 PRMT R32, R27, 0x7770, RZ ;  /* 0x000077701b202816 */ /* 0x000fc400000000ff */
[----:B------:R-:W-:Y:S01]  /*12c0*/  @P2 I2FP.F32.U32 R19, R18 ;  /* 0x0000001200132245 */ /* 0x000fe20000201000 */
[----:B------:R-:W-:Y:S01]  /*12d0*/  @P1 FADD R0, R0, R29 ;  /* 0x0000001d00001221 */ /* 0x000fe20000000000 */
[----:B------:R-:W-:Y:S02]  /*12e0*/  @P2 I2FP.F32.U32 R33, R32 ;  /* 0x0000002000212245 */ /* 0x000fe40000201000 */
[----:B------:R-:W-:Y:S01]  /*12f0*/  @P2 PRMT R27, R27, 0x7772, RZ ;  /* 0x000077721b1b2816 */ /* 0x000fe200000000ff */
[----:B------:R-:W-:Y:S01]  /*1300*/  @P2 FADD R2, R2, R19 ;  /* 0x0000001302022221 */ /* 0x000fe20000000000 */
[----:B----4-:R-:W-:Y:S01]  /*1310*/  @P3 PRMT R28, R20, 0x7770, RZ ;  /* 0x00007770141c3816 */ /* 0x010fe200000000ff */
[----:B------:R-:W-:Y:S01]  /*1320*/  @P2 FADD R0, R0, R33 ;  /* 0x0000002100002221 */ /* 0x000fe20000000000 */
[----:B------:R-:W-:Y:S02]  /*1330*/  @P2 I2FP.F32.U32 R18, R27 ;  /* 0x0000001b00122245 */ /* 0x000fe40000201000 */
[----:B------:R-:W-:-:S02]  /*1340*/  @P3 I2FP.F32.U32 R19, R28 ;  /* 0x0000001c00133245 */ /* 0x000fc40000201000 */
[C---:B------:R-:W-:Y:S01]  /*1350*/  @P3 PRMT R29, R20.reuse, 0x7771, RZ ;  /* 0x00007771141d3816 */ /* 0x040fe200000000ff */
[----:B------:R-:W-:Y:S01]  /*1360*/  @P2 FADD R3, R3, R18 ;  /* 0x0000001203032221 */ /* 0x000fe20000000000 */
[----:B------:R-:W-:Y:S01]  /*1370*/  @P3 PRMT R20, R20, 0x7772, RZ ;  /* 0x0000777214143816 */ /* 0x000fe200000000ff */
[----:B------:R-:W-:Y:S01]  /*1380*/  @P3 FADD R0, R0, R19 ;  /* 0x0000001300003221 */ /* 0x000fe20000000000 */
[C---:B-----5:R-:W-:Y:S02]  /*1390*/  @P4 PRMT R18, R21.reuse, 0x7770, RZ ;  /* 0x0000777015124816 */ /* 0x060fe400000000ff */
[----:B------:R-:W-:Y:S02]  /*13a0*/  @P4 PRMT R19, R21, 0x7771, RZ ;  /* 0x0000777115134816 */ /* 0x000fe400000000ff */
[----:B------:R-:W-:Y:S02]  /*13b0*/  @P3 I2FP.F32.U32 R29, R29 ;  /* 0x0000001d001d3245 */ /* 0x000fe40000201000 */
[----:B------:R-:W-:-:S02]  /*13c0*/  @P3 I2FP.F32.U32 R20, R20 ;  /* 0x0000001400143245 */ /* 0x000fc40000201000 */
[----:B------:R-:W-:Y:S01]  /*13d0*/  @P4 PRMT R21, R21, 0x7772, RZ ;  /* 0x0000777215154816 */ /* 0x000fe200000000ff */
[----:B------:R-:W-:Y:S01]  /*13e0*/  @P3 FADD R2, R2, R29 ;  /* 0x0000001d02023221 */ /* 0x000fe20000000000 */
[----:B------:R-:W-:Y:S01]  /*13f0*/  @P4 I2FP.F32.U32 R27, R18 ;  /* 0x00000012001b4245 */ /* 0x000fe20000201000 */
[----:B------:R-:W-:Y:S01]  /*1400*/  @P3 FADD R3, R3, R20 ;  /* 0x0000001403033221 */ /* 0x000fe20000000000 */
[----:B------:R-:W-:Y:S02]  /*1410*/  @P4 I2FP.F32.U32 R19, R19 ;  /* 0x0000001300134245 */ /* 0x000fe40000201000 */
[----:B------:R-:W-:Y:S01]  /*1420*/  @P4 I2FP.F32.U32 R18, R21 ;  /* 0x0000001500124245 */ /* 0x000fe20000201000 */
[----:B------:R-:W-:Y:S02]  /*1430*/  @P4 FADD R0, R0, R27 ;  /* 0x0000001b00004221 */ /* 0x000fe40000000000 */
[----:B------:R-:W-:Y:S02]  /*1440*/  @P4 FADD R2, R2, R19 ;  /* 0x0000001302024221 */ /* 0x000fe40000000000 */
[----:B------:R-:W-:-:S07]  /*1450*/  @P4 FADD R3, R3, R18 ;  /* 0x0000001203034221 */ /* 0x000fce0000000000 */
.L_x_7:
[----:B------:R-:W-:Y:S05]  /*1460*/  BRA.U UP2, `(.L_x_8) ;  /* 0x00000001029c7547 */ /* 0x000fea000b800000 */
[----:B------:R-:W0:Y:S01]  /*1470*/  F2I.TRUNC.NTZ R28, R6 ;  /* 0x00000006001c7305 */ /* 0x000e22000020f100 */
[----:B------:R-:W1:Y:S01]  /*1480*/  LDCU UR6, c[0x0][0x390] ;  /* 0x00007200ff0677ac */ /* 0x000e620008000800 */
[----:B0-----:R-:W-:-:S04]  /*1490*/  VIADD R28, R28, UR5 ;  /* 0x000000051c1c7c36 */ /* 0x001fc80008000000 */
[C---:B------:R-:W-:Y:S01]  /*14a0*/  VIADD R18, R28.reuse, 0x1 ;  /* 0x000000011c127836 */ /* 0x040fe20000000000 */
[----:B-1----:R-:W-:-:S04]  /*14b0*/  ISETP.GE.AND P1, PT, R28, UR6, PT ;  /* 0x000000061c007c0c */ /* 0x002fc8000bf26270 */
[----:B------:R-:W-:Y:S02]  /*14c0*/  ISETP.GT.AND P1, PT, R28, -0x1, !P1 ;  /* 0xffffffff1c00780c */ /* 0x000fe40004f24270 */
[C---:B------:R-:W-:Y:S02]  /*14d0*/  ISETP.GE.AND P2, PT, R18.reuse, UR6, PT ;  /* 0x0000000612007c0c */ /* 0x040fe4000bf46270 */
[----:B------:R-:W-:Y:S02]  /*14e0*/  PLOP3.LUT P1, PT, P0, P1, PT, 0x80, 0x8 ;  /* 0x000000000008781c */ /* 0x000fe40000723070 */
[----:B------:R-:W-:-:S04]  /*14f0*/  ISETP.GT.AND P2, PT, R18, -0x1, !P2 ;  /* 0xffffffff1200780c */ /* 0x000fc80005744270 */
[----:B------:R-:W-:-:S07]  /*1500*/  PLOP3.LUT P2, PT, P0, P2, PT, 0x80, 0x8 ;  /* 0x000000000008781c */ /* 0x000fce0000745070 */
[----:B------:R-:W0:Y:S01]  /*1510*/  @P1 LDC.64 R20, c[0x0][0x380] ;  /* 0x0000e000ff141b82 */ /* 0x000e220000000a00 */
[----:B------:R-:W-:-:S07]  /*1520*/  @P1 IMAD R27, R25, UR6, R28 ;  /* 0x00000006191b1c24 */ /* 0x000fce000f8e021c */
[----:B------:R-:W1:Y:S01]  /*1530*/  @P2 LDC.64 R18, c[0x0][0x380] ;  /* 0x0000e000ff122b82 */ /* 0x000e620000000a00 */
[----:B0-----:R-:W-:-:S04]  /*1540*/  @P1 IMAD.WIDE R20, R27, 0x4, R20 ;  /* 0x000000041b141825 */ /* 0x001fc800078e0214 */
[----:B------:R-:W-:Y:S02]  /*1550*/  @P2 IMAD R27, R25, UR6, R28 ;  /* 0x00000006191b2c24 */ /* 0x000fe4000f8e021c */
[----:B------:R-:W2:Y:S02]  /*1560*/  @P1 LDG.E R20, desc[UR10][R20.64] ;  /* 0x0000000a14141981 */ /* 0x000ea4000c1e1900 */
[----:B-1----:R-:W-:-:S06]  /*1570*/  @P2 IMAD.WIDE R18, R27, 0x4, R18 ;  /* 0x000000041b122825 */ /* 0x002fcc00078e0212 */
[----:B------:R-:W3:Y:S01]  /*1580*/  @P2 LDG.E R18, desc[UR10][R18.64+0x4] ;  /* 0x0000040a12122981 */ /* 0x000ee2000c1e1900 */
[----:B------:R-:W-:Y:S01]  /*1590*/  @P1 VIADD R24, R24, 0x1 ;  /* 0x0000000118181836 */ /* 0x000fe20000000000 */
[----:B------:R-:W-:-:S03]  /*15a0*/  UIADD3 UR5, UPT, UPT, UR5, 0x2, URZ ;  /* 0x0000000205057890 */ /* 0x000fc6000fffe0ff */
[----:B------:R-:W-:Y:S01]  /*15b0*/  @P2 VIADD R24, R24, 0x1 ;  /* 0x0000000118182836 */ /* 0x000fe20000000000 */
[C---:B--2---:R-:W-:Y:S02]  /*15c0*/  @P1 PRMT R27, R20.reuse, 0x7770, RZ ;  /* 0x00007770141b1816 */ /* 0x044fe400000000ff */
[C---:B------:R-:W-:Y:S02]  /*15d0*/  @P1 PRMT R28, R20.reuse, 0x7771, RZ ;  /* 0x00007771141c1816 */ /* 0x040fe400000000ff */
[----:B------:R-:W-:Y:S02]  /*15e0*/  @P1 I2FP.F32.U32 R29, R27 ;  /* 0x0000001b001d1245 */ /* 0x000fe40000201000 */
[----:B------:R-:W-:Y:S02]  /*15f0*/  @P1 PRMT R27, R20, 0x7772, RZ ;  /* 0x00007772141b1816 */ /* 0x000fe400000000ff */
[----:B------:R-:W-:Y:S01]  /*1600*/  @P1 I2FP.F32.U32 R31, R28 ;  /* 0x0000001c001f1245 */ /* 0x000fe20000201000 */
[----:B------:R-:W-:Y:S01]  /*1610*/  @P1 FADD R0, R0, R29 ;  /* 0x0000001d00001221 */ /* 0x000fe20000000000 */
[----:B---3--:R-:W-:-:S02]  /*1620*/  @P2 PRMT R20, R18, 0x7770, RZ ;  /* 0x0000777012142816 */ /* 0x008fc400000000ff */
[----:B------:R-:W-:Y:S01]  /*1630*/  @P2 PRMT R21, R18, 0x7771, RZ ;  /* 0x0000777112152816 */ /* 0x000fe200000000ff */
[----:B------:R-:W-:Y:S01]  /*1640*/  @P1 FADD R2, R2, R31 ;  /* 0x0000001f02021221 */ /* 0x000fe20000000000 */
[----:B------:R-:W-:Y:S02]  /*1650*/  @P1 I2FP.F32.U32 R28, R27 ;  /* 0x0000001b001c1245 */ /* 0x000fe40000201000 */
[----:B------:R-:W-:Y:S02]  /*1660*/  @P2 PRMT R18, R18, 0x7772, RZ ;  /* 0x0000777212122816 */ /* 0x000fe400000000ff */
[----:B------:R-:W-:Y:S01]  /*1670*/  @P2 I2FP.F32.U32 R19, R20 ;  /* 0x0000001400132245 */ /* 0x000fe20000201000 */
[----:B------:R-:W-:Y:S01]  /*1680*/  @P1 FADD R3, R3, R28 ;  /* 0x0000001c03031221 */ /* 0x000fe20000000000 */
[----:B------:R-:W-:Y:S02]  /*1690*/  @P2 I2FP.F32.U32 R21, R21 ;  /* 0x0000001500152245 */ /* 0x000fe40000201000 */
[----:B------:R-:W-:Y:S01]  /*16a0*/  @P2 I2FP.F32.U32 R18, R18 ;  /* 0x0000001200122245 */ /* 0x000fe20000201000 */
[----:B------:R-:W-:-:S02]  /*16b0*/  @P2 FADD R0, R0, R19 ;  /* 0x0000001300002221 */ /* 0x000fc40000000000 */
[----:B------:R-:W-:Y:S02]  /*16c0*/  @P2 FADD R2, R2, R21 ;  /* 0x0000001502022221 */ /* 0x000fe40000000000 */
[----:B------:R-:W-:-:S07]  /*16d0*/  @P2 FADD R3, R3, R18 ;  /* 0x0000001203032221 */ /* 0x000fce0000000000 */
.L_x_8:
[----:B------:R-:W-:Y:S01]  /*16e0*/  VIADD R26, R26, UR5 ;  /* 0x000000051a1a7c36 */ /* 0x000fe20008000000 */
[----:B------:R-:W-:Y:S04]  /*16f0*/  BSSY.RECONVERGENT B0, `(.L_x_9) ;  /* 0x0000013000007945 */ /* 0x000fe80003800200 */
[----:B------:R-:W-:-:S04]  /*1700*/  ISETP.GE.AND P1, PT, R26, UR9, PT ;  /* 0x000000091a007c0c */ /* 0x000fc8000bf26270 */
[----:B------:R-:W-:-:S04]  /*1710*/  ISETP.GT.AND P1, PT, R26, -0x1, !P1 ;  /* 0xffffffff1a00780c */ /* 0x000fc80004f24270 */
[----:B------:R-:W-:-:S13]  /*1720*/  PLOP3.LUT P1, PT, P0, P1, PT, 0x80, 0x8 ;  /* 0x000000000008781c */ /* 0x000fda0000723070 */
[----:B------:R-:W-:Y:S05]  /*1730*/  @!P1 BRA `(.L_x_10) ;  /* 0x0000000000389947 */ /* 0x000fea0003800000 */
[----:B------:R-:W0:Y:S01]  /*1740*/  LDC.64 R18, c[0x0][0x380] ;  /* 0x0000e000ff127b82 */ /* 0x000e220000000a00 */
[----:B------:R-:W-:-:S04]  /*1750*/  IMAD R25, R25, UR9, R26 ;  /* 0x0000000919197c24 */ /* 0x000fc8000f8e021a */
[----:B0-----:R-:W-:-:S06]  /*1760*/  IMAD.WIDE R18, R25, 0x4, R18 ;  /* 0x0000000419127825 */ /* 0x001fcc00078e0212 */
[----:B------:R-:W2:Y:S01]  /*1770*/  LDG.E R18, desc[UR10][R18.64] ;  /* 0x0000000a12127981 */ /* 0x000ea2000c1e1900 */
[----:B------:R-:W-:Y:S01]  /*1780*/  VIADD R24, R24, 0x1 ;  /* 0x0000000118187836 */ /* 0x000fe20000000000 */
[C---:B--2---:R-:W-:Y:S02]  /*1790*/  PRMT R20, R18.reuse, 0x7770, RZ ;  /* 0x0000777012147816 */ /* 0x044fe400000000ff */
[C---:B------:R-:W-:Y:S02]  /*17a0*/  PRMT R21, R18.reuse, 0x7771, RZ ;  /* 0x0000777112157816 */ /* 0x040fe400000000ff */
[----:B------:R-:W-:Y:S02]  /*17b0*/  PRMT R25, R18, 0x7772, RZ ;  /* 0x0000777212197816 */ /* 0x000fe400000000ff */
[----:B------:R-:W-:Y:S02]  /*17c0*/  I2FP.F32.U32 R27, R20 ;  /* 0x00000014001b7245 */ /* 0x000fe40000201000 */
[----:B------:R-:W-:-:S02]  /*17d0*/  I2FP.F32.U32 R21, R21 ;  /* 0x0000001500157245 */ /* 0x000fc40000201000 */
[----:B------:R-:W-:Y:S01]  /*17e0*/  I2FP.F32.U32 R20, R25 ;  /* 0x0000001900147245 */ /* 0x000fe20000201000 */
[----:B------:R-:W-:Y:S02]  /*17f0*/  FADD R0, R0, R27 ;  /* 0x0000001b00007221 */ /* 0x000fe40000000000 */
[----:B------:R-:W-:Y:S02]  /*1800*/  FADD R2, R2, R21 ;  /* 0x0000001502027221 */ /* 0x000fe40000000000 */
[----:B------:R-:W-:-:S07]  /*1810*/  FADD R3, R3, R20 ;  /* 0x0000001403037221 */ /* 0x000fce0000000000 */
.L_x_10:
[----:B------:R-:W-:Y:S05]  /*1820*/  BSYNC.RECONVERGENT B0 ;  /* 0x0000000000007941 */ /* 0x000fea0003800200 */
.L_x_9:
[----:B------:R-:W-:Y:S05]  /*1830*/  BRA.U UP0, `(.L_x_11) ;  /* 0xffffffed00887547 */ /* 0x000fea000b83ffff */
[----:B------:R-:W-:Y:S01]  /*1840*/  ISETP.GE.AND P0, PT, R24, 0x1, PT ;  /* 0x000000011800780c */ /* 0x000fe20003f06270 */
[----:B------:R-:W-:-:S12]  /*1850*/  BSSY.RECONVERGENT B0, `(.L_x_4) ;  /* 0x000003a000007945 */ /* 0x000fd80003800200 */
[----:B------:R-:W-:Y:S05]  /*1860*/  @!P0 BRA `(.L_x_12) ;  /* 0x0000000000e08947 */ /* 0x000fea0003800000 */
[----:B------:R-:W-:Y:S01]  /*1870*/  I2FP.F32.U32 R9, R24 ;  /* 0x0000001800097245 */ /* 0x000fe20000201000 */
[----:B------:R-:W-:Y:S03]  /*1880*/  BSSY.RECONVERGENT B1, `(.L_x_13) ;  /* 0x000000c000017945 */ /* 0x000fe60003800200 */
[----:B------:R-:W0:Y:S08]  /*1890*/  MUFU.RCP R8, R9 ;  /* 0x0000000900087308 */ /* 0x000e300000001000 */
[----:B------:R-:W1:Y:S01]  /*18a0*/  FCHK P0, R0, R9 ;  /* 0x0000000900007302 */ /* 0x000e620000000000 */
[----:B0-----:R-:W-:-:S04]  /*18b0*/  FFMA R11, -R9, R8, 1 ;  /* 0x3f800000090b7423 */ /* 0x001fc80000000108 */
[----:B------:R-:W-:-:S04]  /*18c0*/  FFMA R11, R8, R11, R8 ;  /* 0x0000000b080b7223 */ /* 0x000fc80000000008 */
[----:B------:R-:W-:-:S04]  /*18d0*/  FFMA R8, R0, R11, RZ ;  /* 0x0000000b00087223 */ /* 0x000fc800000000ff */
[----:B------:R-:W-:-:S04]  /*18e0*/  FFMA R10, -R9, R8, R0 ;  /* 0x00000008090a7223 */ /* 0x000fc80000000100 */
[----:B------:R-:W-:Y:S01]  /*18f0*/  FFMA R8, R11, R10, R8 ;  /* 0x0000000a0b087223 */ /* 0x000fe20000000008 */
[----:B-1----:R-:W-:Y:S06]  /*1900*/  @!P0 BRA `(.L_x_14) ;  /* 0x00000000000c8947 */ /* 0x002fec0003800000 */
[----:B------:R-:W-:-:S07]  /*1910*/  MOV R8, 0x1930 ;  /* 0x0000193000087802 */ /* 0x000fce0000000f00 */
[----:B------:R-:W-:Y:S05]  /*1920*/  CALL.REL.NOINC `($__internal_0_$__cuda_sm3x_div_rn_noftz_f32_slowpath) ;  /* 0x0000000400ac7944 */ /* 0x000fea0003c00000 */
[----:B------:R-:W-:-:S07]  /*1930*/  IMAD.MOV.U32 R8, RZ, RZ, R0 ;  /* 0x000000ffff087224 */ /* 0x000fce00078e0000 */
.L_x_14:
[----:B------:R-:W-:Y:S05]  /*1940*/  BSYNC.RECONVERGENT B1 ;  /* 0x0000000000017941 */ /* 0x000fea0003800200 */
.L_x_13:
[----:B------:R-:W0:Y:S01]  /*1950*/  MUFU.RCP R0, R9 ;  /* 0x0000000900007308 */ /* 0x000e220000001000 */
[----:B------:R-:W-:Y:S07]  /*1960*/  BSSY.RECONVERGENT B1, `(.L_x_15) ;  /* 0x000000d000017945 */ /* 0x000fee0003800200 */
[----:B------:R-:W-:Y:S08]  /*1970*/  FCHK P0, R2, R9 ;  /* 0x0000000902007302 */ /* 0x000ff00000000000 */
[----:B------:R-:W1:Y:S01]  /*1980*/  F2I.U32.TRUNC.NTZ R8, R8 ;  /* 0x0000000800087305 */ /* 0x000e62000020f000 */
[----:B0-----:R-:W-:-:S04]  /*1990*/  FFMA R11, -R9, R0, 1 ;  /* 0x3f800000090b7423 */ /* 0x001fc80000000100 */
[----:B------:R-:W-:-:S04]  /*19a0*/  FFMA R13, R0, R11, R0 ;  /* 0x0000000b000d7223 */ /* 0x000fc80000000000 */
[----:B------:R-:W-:-:S04]  /*19b0*/  FFMA R0, R2, R13, RZ ;  /* 0x0000000d02007223 */ /* 0x000fc800000000ff */
[----:B------:R-:W-:Y:S01]  /*19c0*/  FFMA R11, -R9, R0, R2 ;  /* 0x00000000090b7223 */ /* 0x000fe20000000102 */
[----:B-1----:R-:W-:-:S03]  /*19d0*/  PRMT R17, R8, 0x7610, R17 ;  /* 0x0000761008117816 */ /* 0x002fc60000000011 */
[----:B------:R-:W-:Y:S01]  /*19e0*/  FFMA R0, R13, R11, R0 ;  /* 0x0000000b0d007223 */ /* 0x000fe20000000000 */
[----:B------:R-:W-:Y:S06]  /*19f0*/  @!P0 BRA `(.L_x_16) ;  /* 0x00000000000c8947 */ /* 0x000fec0003800000 */
[----:B------:R-:W-:Y:S01]  /*1a00*/  IMAD.MOV.U32 R0, RZ, RZ, R2 ;  /* 0x000000ffff007224 */ /* 0x000fe200078e0002 */
[----:B------:R-:W-:-:S07]  /*1a10*/  MOV R8, 0x1a30 ;  /* 0x00001a3000087802 */ /* 0x000fce0000000f00 */
[----:B------:R-:W-:Y:S05]  /*1a20*/  CALL.REL.NOINC `($__internal_0_$__cuda_sm3x_div_rn_noftz_f32_slowpath) ;  /* 0x00000004006c7944 */ /* 0x000fea0003c00000 */
.L_x_16:
[----:B------:R-:W-:Y:S05]  /*1a30*/  BSYNC.RECONVERGENT B1 ;  /* 0x0000000000017941 */ /* 0x000fea0003800200 */
.L_x_15:
        /* <DEDUP_REMOVED lines=14> */
[----:B------:R-:W-:-:S07]  /*1b20*/  IMAD.MOV.U32 R2, RZ, RZ, R0 ;  /* 0x000000ffff027224 */ /* 0x000fce00078e0000 */
.L_x_18:
[----:B------:R-:W-:Y:S05]  /*1b30*/  BSYNC.RECONVERGENT B1 ;  /* 0x0000000000017941 */ /* 0x000fea0003800200 */
.L_x_17:
[----:B------:R-:W0:Y:S01]  /*1b40*/  F2I.U32.TRUNC.NTZ R2, R2 ;  /* 0x0000000200027305 */ /* 0x000e22000020f000 */
[C---:B------:R-:W-:Y:S02]  /*1b50*/  PRMT R14, R17.reuse, 0x7610, R14 ;  /* 0x00007610110e7816 */ /* 0x040fe4000000000e */
[C---:B------:R-:W-:Y:S02]  /*1b60*/  PRMT R15, R22.reuse, 0x7610, R15 ;  /* 0x00007610160f7816 */ /* 0x040fe4000000000f */
[C---:B------:R-:W-:Y:S02]  /*1b70*/  PRMT R11, R17.reuse, 0x7610, R11 ;  /* 0x00007610110b7816 */ /* 0x040fe4000000000b */
[C---:B------:R-:W-:Y:S02]  /*1b80*/  PRMT R12, R22.reuse, 0x7610, R12 ;  /* 0x00007610160c7816 */ /* 0x040fe4000000000c */
[----:B------:R-:W-:Y:S02]  /*1b90*/  PRMT R8, R17, 0x7610, R8 ;  /* 0x0000761011087816 */ /* 0x000fe40000000008 */
[----:B------:R-:W-:-:S02]  /*1ba0*/  PRMT R9, R22, 0x7610, R9 ;  /* 0x0000761016097816 */ /* 0x000fc40000000009 */
[C---:B0-----:R-:W-:Y:S02]  /*1bb0*/  PRMT R23, R2.reuse, 0x7610, R23 ;  /* 0x0000761002177816 */ /* 0x041fe40000000017 */
[C---:B------:R-:W-:Y:S02]  /*1bc0*/  PRMT R16, R2.reuse, 0x7610, R16 ;  /* 0x0000761002107816 */ /* 0x040fe40000000010 */
[C---:B------:R-:W-:Y:S02]  /*1bd0*/  PRMT R13, R2.reuse, 0x7610, R13 ;  /* 0x00007610020d7816 */ /* 0x040fe4000000000d */
[----:B------:R-:W-:-:S07]  /*1be0*/  PRMT R10, R2, 0x7610, R10 ;  /* 0x00007610020a7816 */ /* 0x000fce000000000a */
.L_x_12:
[----:B------:R-:W-:Y:S05]  /*1bf0*/  BSYNC.RECONVERGENT B0 ;  /* 0x0000000000007941 */ /* 0x000fea0003800200 */
.L_x_4:
[----:B------:R-:W0:Y:S01]  /*1c00*/  F2I.TRUNC.NTZ R19, R6 ;  /* 0x0000000600137305 */ /* 0x000e22000020f100 */
[----:B------:R-:W-:Y:S01]  /*1c10*/  LOP3.LUT R3, R8, 0xff, RZ, 0xc0, !PT ;  /* 0x000000ff08037812 */ /* 0x000fe200078ec0ff */
[----:B------:R-:W1:Y:S01]  /*1c20*/  LDCU UR5, c[0x0][0x398] ;  /* 0x00007300ff0577ac */ /* 0x000e620008000800 */
[----:B------:R-:W-:Y:S02]  /*1c30*/  LOP3.LUT R8, R11, 0xff, RZ, 0xc0, !PT ;  /* 0x000000ff0b087812 */ /* 0x000fe400078ec0ff */
[----:B------:R-:W-:Y:S01]  /*1c40*/  LOP3.LUT R2, R17, 0xff, RZ, 0xc0, !PT ;  /* 0x000000ff11027812 */ /* 0x000fe200078ec0ff */
[----:B------:R-:W-:Y:S01]  /*1c50*/  UMOV UR4, 0x3340 ;  /* 0x0000334000047882 */ /* 0x000fe20000000000 */
[----:B------:R-:W-:Y:S01]  /*1c60*/  LOP3.LUT R11, R15, 0xff, RZ, 0xc0, !PT ;  /* 0x000000ff0f0b7812 */ /* 0x000fe200078ec0ff */
[----:B------:R-:W2:Y:S01]  /*1c70*/  F2I.TRUNC.NTZ R18, R7 ;  /* 0x0000000700127305 */ /* 0x000ea2000020f100 */
[----:B------:R-:W-:Y:S02]  /*1c80*/  LOP3.LUT R17, R10, 0xff, RZ, 0xc0, !PT ;  /* 0x000000ff0a117812 */ /* 0x000fe400078ec0ff */
[----:B------:R-:W-:-:S02]  /*1c90*/  LOP3.LUT R0, R14, 0xff, RZ, 0xc0, !PT ;  /* 0x000000ff0e007812 */ /* 0x000fc400078ec0ff */
[----:B------:R-:W-:Y:S02]  /*1ca0*/  LOP3.LUT R14, R9, 0xff, RZ, 0xc0, !PT ;  /* 0x000000ff090e7812 */ /* 0x000fe400078ec0ff */
[----:B0-----:R-:W-:Y:S01]  /*1cb0*/  I2FP.F32.S32 R15, R19 ;  /* 0x00000013000f7245 */ /* 0x001fe20000201400 */
[----:B------:R-:W0:Y:S01]  /*1cc0*/  I2F.U16 R3, R3 ;  /* 0x0000000300037306 */ /* 0x000e220000101000 */
[----:B------:R-:W-:Y:S02]  /*1cd0*/  LOP3.LUT R12, R12, 0xff, RZ, 0xc0, !PT ;  /* 0x000000ff0c0c7812 */ /* 0x000fe400078ec0ff */
[----:B------:R-:W-:Y:S01]  /*1ce0*/  LOP3.LUT R19, R13, 0xff, RZ, 0xc0, !PT ;  /* 0x000000ff0d137812 */ /* 0x000fe200078ec0ff */
[----:B------:R-:W-:Y:S01]  /*1cf0*/  FADD R15, -R15, R6 ;  /* 0x000000060f0f7221 */ /* 0x000fe20000000100 */
[----:B------:R-:W-:Y:S01]  /*1d00*/  LOP3.LUT R16, R16, 0xff, RZ, 0xc0, !PT ;  /* 0x000000ff10107812 */ /* 0x000fe200078ec0ff */
[----:B-1----:R-:W-:Y:S01]  /*1d10*/  IMAD R5, R4, UR5, R5 ;  /* 0x0000000504057c24 */ /* 0x002fe2000f8e0205 */
[----:B--2---:R-:W-:Y:S01]  /*1d20*/  I2FP.F32.S32 R10, R18 ;  /* 0x00000012000a7245 */ /* 0x004fe20000201400 */
[----:B------:R-:W1:Y:S01]  /*1d30*/  I2F.U16 R8, R8 ;  /* 0x0000000800087306 */ /* 0x000e620000101000 */
[----:B------:R-:W-:-:S02]  /*1d40*/  LOP3.LUT R9, R22, 0xff, RZ, 0xc0, !PT ;  /* 0x000000ff16097812 */ /* 0x000fc400078ec0ff */
[----:B------:R-:W-:Y:S01]  /*1d50*/  LOP3.LUT R23, R23, 0xff, RZ, 0xc0, !PT ;  /* 0x000000ff17177812 */ /* 0x000fe200078ec0ff */
[----:B------:R-:W-:Y:S01]  /*1d60*/  FADD R10, -R10, R7 ;  /* 0x000000070a0a7221 */ /* 0x000fe20000000100 */
[----:B------:R-:W-:-:S03]  /*1d70*/  FADD R7, -R15, 1 ;  /* 0x3f8000000f077421 */ /* 0x000fc60000000100 */
[----:B------:R-:W2:Y:S01]  /*1d80*/  I2F.U16 R14, R14 ;  /* 0x0000000e000e7306 */ /* 0x000ea20000101000 */
[----:B------:R-:W-:-:S04]  /*1d90*/  FADD R6, -R10, 1 ;  /* 0x3f8000000a067421 */ /* 0x000fc80000000100 */
[-C--:B------:R-:W-:Y:S01]  /*1da0*/  FMUL R13, R7, R6.reuse ;  /* 0x00000006070d7220 */ /* 0x080fe20000400000 */
[----:B------:R-:W-:Y:S02]  /*1db0*/  FMUL R6, R15, R6 ;  /* 0x000000060f067220 */ /* 0x000fe40000400000 */
[----:B------:R-:W3:Y:S01]  /*1dc0*/  I2F.U16 R18, R17 ;  /* 0x0000001100127306 */ /* 0x000ee20000101000 */
[----:B0-----:R-:W-:-:S04]  /*1dd0*/  FMUL R3, R13, R3 ;  /* 0x000000030d037220 */ /* 0x001fc80000400000 */
[----:B-1----:R-:W-:Y:S01]  /*1de0*/  FFMA R3, R6, R8, R3 ;  /* 0x0000000806037223 */ /* 0x002fe20000000003 */
[----:B------:R-:W-:Y:S01]  /*1df0*/  FMUL R8, R10, R7 ;  /* 0x000000070a087220 */ /* 0x000fe20000400000 */
[----:B--2---:R-:W-:Y:S01]  /*1e00*/  FMUL R7, R13, R14 ;  /* 0x0000000e0d077220 */ /* 0x004fe20000400000 */
[----:B------:R-:W0:Y:S01]  /*1e10*/  I2F.U16 R12, R12 ;  /* 0x0000000c000c7306 */ /* 0x000e220000101000 */
[----:B------:R-:W-:Y:S01]  /*1e20*/  FMUL R10, R15, R10 ;  /* 0x0000000a0f0a7220 */ /* 0x000fe20000400000 */
[----:B---3--:R-:W-:-:S06]  /*1e30*/  FMUL R13, R13, R18 ;  /* 0x000000120d0d7220 */ /* 0x008fcc0000400000 */
[----:B------:R-:W1:Y:S01]  /*1e40*/  I2F.U16 R19, R19 ;  /* 0x0000001300137306 */ /* 0x000e620000101000 */
[----:B0-----:R-:W-:-:S07]  /*1e50*/  FFMA R7, R6, R12, R7 ;  /* 0x0000000c06077223 */ /* 0x001fce0000000007 */
[----:B------:R-:W0:Y:S01]  /*1e60*/  I2F.U16 R0, R0 ;  /* 0x0000000000007306 */ /* 0x000e220000101000 */
[----:B-1----:R-:W-:-:S07]  /*1e70*/  FFMA R13, R6, R19, R13 ;  /* 0x00000013060d7223 */ /* 0x002fce000000000d */
[----:B------:R-:W1:Y:S01]  /*1e80*/  I2F.U16 R11, R11 ;  /* 0x0000000b000b7306 */ /* 0x000e620000101000 */
[----:B------:R-:W-:Y:S02]  /*1e90*/  IMAD.U32 R6, RZ, RZ, UR4 ;  /* 0x00000004ff067e24 */ /* 0x000fe4000f8e00ff */
[----:B0-----:R-:W-:-:S05]  /*1ea0*/  FFMA R3, R8, R0, R3 ;  /* 0x0000000008037223 */ /* 0x001fca0000000003 */
[----:B------:R-:W0:Y:S01]  /*1eb0*/  I2F.U16 R16, R16 ;  /* 0x0000001000107306 */ /* 0x000e220000101000 */
[----:B-1----:R-:W-:-:S07]  /*1ec0*/  FFMA R7, R8, R11, R7 ;  /* 0x0000000b08077223 */ /* 0x002fce0000000007 */
[----:B------:R-:W1:Y:S01]  /*1ed0*/  I2F.U16 R2, R2 ;  /* 0x0000000200027306 */ /* 0x000e620000101000 */
[----:B0-----:R-:W-:-:S07]  /*1ee0*/  FFMA R13, R8, R16, R13 ;  /* 0x00000010080d7223 */ /* 0x001fce000000000d */
[----:B------:R-:W0:Y:S01]  /*1ef0*/  I2F.U16 R9, R9 ;  /* 0x0000000900097306 */ /* 0x000e220000101000 */
[----:B-1----:R-:W-:-:S07]  /*1f00*/  FFMA R0, R10, R2, R3 ;  /* 0x000000020a007223 */ /* 0x002fce0000000003 */
[----:B------:R-:W1:Y:S01]  /*1f10*/  I2F.U16 R23, R23 ;  /* 0x0000001700177306 */ /* 0x000e620000101000 */
[----:B------:R-:W2:Y:S01]  /*1f20*/  LDC.64 R2, c[0x0][0x388] ;  /* 0x0000e200ff027b82 */ /* 0x000ea20000000a00 */
[----:B0-----:R-:W-:-:S06]  /*1f30*/  FFMA R7, R10, R9, R7 ;  /* 0x000000090a077223 */ /* 0x001fcc0000000007 */
[----:B------:R-:W-:Y:S01]  /*1f40*/  F2I.U32.TRUNC.NTZ R0, R0 ;  /* 0x0000000000007305 */ /* 0x000fe2000020f000 */
[----:B-1----:R-:W-:-:S07]  /*1f50*/  FFMA R13, R10, R23, R13 ;  /* 0x000000170a0d7223 */ /* 0x002fce000000000d */
[----:B------:R-:W0:Y:S08]  /*1f60*/  F2I.U32.TRUNC.NTZ R7, R7 ;  /* 0x0000000700077305 */ /* 0x000e30000020f000 */
[----:B------:R-:W1:Y:S01]  /*1f70*/  F2I.U32.TRUNC.NTZ R13, R13 ;  /* 0x0000000d000d7305 */ /* 0x000e62000020f000 */
[----:B--2---:R-:W-:Y:S01]  /*1f80*/  IMAD.WIDE R2, R5, 0x4, R2 ;  /* 0x0000000405027825 */ /* 0x004fe200078e0202 */
[----:B0-----:R-:W-:-:S02]  /*1f90*/  PRMT R0, R0, 0x3340, R7 ;  /* 0x0000334000007816 */ /* 0x001fc40000000007 */
[----:B-1----:R-:W-:-:S04]  /*1fa0*/  PRMT R9, R13, R6, 0xffff ;  /* 0x0000ffff0d097416 */ /* 0x002fc80000000006 */
[----:B------:R-:W-:-:S05]  /*1fb0*/  PRMT R9, R0, 0x5410, R9 ;  /* 0x0000541000097816 */ /* 0x000fca0000000009 */
[----:B------:R-:W-:Y:S01]  /*1fc0*/  STG.E desc[UR10][R2.64], R9 ;  /* 0x0000000902007986 */ /* 0x000fe2000c10190a */
[----:B------:R-:W-:Y:S05]  /*1fd0*/  EXIT ;  /* 0x000000000000794d */ /* 0x000fea0003800000 */
        .weak           $__internal_0_$__cuda_sm3x_div_rn_noftz_f32_slowpath
        .type           $__internal_0_$__cuda_sm3x_div_rn_noftz_f32_slowpath,@function
        .size           $__internal_0_$__cuda_sm3x_div_rn_noftz_f32_slowpath,(.L_x_57 - $__internal_0_$__cuda_sm3x_div_rn_noftz_f32_slowpath)
$__internal_0_$__cuda_sm3x_div_rn_noftz_f32_slowpath:
[--C-:B------:R-:W-:Y:S01]  /*1fe0*/  SHF.R.U32.HI R11, RZ, 0x17, R9.reuse ;  /* 0x00000017ff0b7819 */ /* 0x100fe20000011609 */
[----:B------:R-:W-:Y:S01]  /*1ff0*/  BSSY.RECONVERGENT B2, `(.L_x_19) ;  /* 0x0000063000027945 */ /* 0x000fe20003800200 */
[----:B------:R-:W-:Y:S02]  /*2000*/  SHF.R.U32.HI R10, RZ, 0x17, R0 ;  /* 0x00000017ff0a7819 */ /* 0x000fe40000011600 */
[----:B------:R-:W-:Y:S01]  /*2010*/  LOP3.LUT R16, R11, 0xff, RZ, 0xc0, !PT ;  /* 0x000000ff0b107812 */ /* 0x000fe200078ec0ff */
[----:B------:R-:W-:Y:S01]  /*2020*/  IMAD.MOV.U32 R11, RZ, RZ, R9 ;  /* 0x000000ffff0b7224 */ /* 0x000fe200078e0009 */
[----:B------:R-:W-:-:S03]  /*2030*/  LOP3.LUT R14, R10, 0xff, RZ, 0xc0, !PT ;  /* 0x000000ff0a0e7812 */ /* 0x000fc600078ec0ff */
[----:B------:R-:W-:Y:S02]  /*2040*/  VIADD R13, R16, 0xffffffff ;  /* 0xffffffff100d7836 */ /* 0x000fe40000000000 */
[----:B------:R-:W-:-:S03]  /*2050*/  VIADD R12, R14, 0xffffffff ;  /* 0xffffffff0e0c7836 */ /* 0x000fc60000000000 */
[----:B------:R-:W-:-:S04]  /*2060*/  ISETP.GT.U32.AND P0, PT, R13, 0xfd, PT ;  /* 0x000000fd0d00780c */ /* 0x000fc80003f04070 */
[----:B------:R-:W-:-:S13]  /*2070*/  ISETP.GT.U32.OR P0, PT, R12, 0xfd, P0 ;  /* 0x000000fd0c00780c */ /* 0x000fda0000704470 */
[----:B------:R-:W-:Y:S01]  /*2080*/  @!P0 IMAD.MOV.U32 R10, RZ, RZ, RZ ;  /* 0x000000ffff0a8224 */ /* 0x000fe200078e00ff */
[----:B------:R-:W-:Y:S06]  /*2090*/  @!P0 BRA `(.L_x_20) ;  /* 0x00000000005c8947 */ /* 0x000fec0003800000 */
[----:B------:R-:W-:Y:S02]  /*20a0*/  FSETP.GTU.FTZ.AND P0, PT, |R0|, +INF , PT ;  /* 0x7f8000000000780b */ /* 0x000fe40003f1c200 */
[----:B------:R-:W-:-:S04]  /*20b0*/  FSETP.GTU.FTZ.AND P1, PT, |R9|, +INF , PT ;  /* 0x7f8000000900780b */ /* 0x000fc80003f3c200 */
[----:B------:R-:W-:-:S13]  /*20c0*/  PLOP3.LUT P0, PT, P0, P1, PT, 0xf8, 0x8f ;  /* 0x00000000008f781c */ /* 0x000fda0000703f70 */
[----:B------:R-:W-:Y:S05]  /*20d0*/  @P0 BRA `(.L_x_21) ;  /* 0x00000004004c0947 */ /* 0x000fea0003800000 */
[----:B------:R-:W-:-:S13]  /*20e0*/  LOP3.LUT P0, RZ, R11, 0x7fffffff, R0, 0xc8, !PT ;  /* 0x7fffffff0bff7812 */ /* 0x000fda000780c800 */
[----:B------:R-:W-:Y:S05]  /*20f0*/  @!P0 BRA `(.L_x_22) ;  /* 0x00000004003c8947 */ /* 0x000fea0003800000 */
[C---:B------:R-:W-:Y:S02]  /*2100*/  FSETP.NEU.FTZ.AND P0, PT, |R0|.reuse, +INF , PT ;  /* 0x7f8000000000780b */ /* 0x040fe40003f1d200 */
[----:B------:R-:W-:Y:S02]  /*2110*/  FSETP.NEU.FTZ.AND P2, PT, |R9|, +INF , PT ;  /* 0x7f8000000900780b */ /* 0x000fe40003f5d200 */
[----:B------:R-:W-:-:S11]  /*2120*/  FSETP.NEU.FTZ.AND P1, PT, |R0|, +INF , PT ;  /* 0x7f8000000000780b */ /* 0x000fd60003f3d200 */
[----:B------:R-:W-:Y:S05]  /*2130*/  @!P2 BRA !P0, `(.L_x_22) ;  /* 0x00000004002ca947 */ /* 0x000fea0004000000 */
[----:B------:R-:W-:-:S04]  /*2140*/  LOP3.LUT P0, RZ, R0, 0x7fffffff, RZ, 0xc0, !PT ;  /* 0x7fffffff00ff7812 */ /* 0x000fc8000780c0ff */
[----:B------:R-:W-:-:S13]  /*2150*/  PLOP3.LUT P0, PT, P2, P0, PT, 0x2f, 0xf2 ;  /* 0x0000000000f2781c */ /* 0x000fda0001700577 */
[----:B------:R-:W-:Y:S05]  /*2160*/  @P0 BRA `(.L_x_23) ;  /* 0x0000000400180947 */ /* 0x000fea0003800000 */
[----:B------:R-:W-:-:S04]  /*2170*/  LOP3.LUT P0, RZ, R11, 0x7fffffff, RZ, 0xc0, !PT ;  /* 0x7fffffff0bff7812 */ /* 0x000fc8000780c0ff */
[----:B------:R-:W-:-:S13]  /*2180*/  PLOP3.LUT P0, PT, P1, P0, PT, 0x2f, 0xf2 ;  /* 0x0000000000f2781c */ /* 0x000fda0000f00577 */
[----:B------:R-:W-:Y:S05]  /*2190*/  @P0 BRA `(.L_x_24) ;  /* 0x0000000400000947 */ /* 0x000fea0003800000 */
[----:B------:R-:W-:Y:S02]  /*21a0*/  ISETP.GE.AND P0, PT, R12, RZ, PT ;  /* 0x000000ff0c00720c */ /* 0x000fe40003f06270 */
[----:B------:R-:W-:-:S11]  /*21b0*/  ISETP.GE.AND P1, PT, R13, RZ, PT ;  /* 0x000000ff0d00720c */ /* 0x000fd60003f26270 */
[----:B------:R-:W-:Y:S02]  /*21c0*/  @P0 IMAD.MOV.U32 R10, RZ, RZ, RZ ;  /* 0x000000ffff0a0224 */ /* 0x000fe400078e00ff */
[----:B------:R-:W-:Y:S01]  /*21d0*/  @!P0 FFMA R0, R0, 1.84467440737095516160e+19, RZ ;  /* 0x5f80000000008823 */ /* 0x000fe200000000ff */
[----:B------:R-:W-:Y:S02]  /*21e0*/  @!P0 IMAD.MOV.U32 R10, RZ, RZ, -0x40 ;  /* 0xffffffc0ff0a8424 */ /* 0x000fe400078e00ff */
[----:B------:R-:W-:Y:S02]  /*21f0*/  @!P1 FFMA R11, R9, 1.84467440737095516160e+19, RZ ;  /* 0x5f800000090b9823 */ /* 0x000fe400000000ff */
[----:B------:R-:W-:-:S07]  /*2200*/  @!P1 VIADD R10, R10, 0x40 ;  /* 0x000000400a0a9836 */ /* 0x000fce0000000000 */
.L_x_20:
[----:B------:R-:W-:Y:S01]  /*2210*/  LEA R12, R16, 0xc0800000, 0x17 ;  /* 0xc0800000100c7811 */ /* 0x000fe200078eb8ff */
[----:B------:R-:W-:Y:S04]  /*2220*/  BSSY.RECONVERGENT B3, `(.L_x_25) ;  /* 0x0000036000037945 */ /* 0x000fe80003800200 */
[----:B------:R-:W-:Y:S02]  /*2230*/  IMAD.IADD R12, R11, 0x1, -R12 ;  /* 0x000000010b0c7824 */ /* 0x000fe400078e0a0c */
[----:B------:R-:W-:Y:S02]  /*2240*/  VIADD R11, R14, 0xffffff81 ;  /* 0xffffff810e0b7836 */ /* 0x000fe40000000000 */
[----:B------:R-:W0:Y:S01]  /*2250*/  MUFU.RCP R13, R12 ;  /* 0x0000000c000d7308 */ /* 0x000e220000001000 */
[----:B------:R-:W-:Y:S01]  /*2260*/  FADD.FTZ R15, -R12, -RZ ;  /* 0x800000ff0c0f7221 */ /* 0x000fe20000010100 */
[----:B------:R-:W-:-:S03]  /*2270*/  IMAD R0, R11, -0x800000, R0 ;  /* 0xff8000000b007824 */ /* 0x000fc600078e0200 */
[----:B0-----:R-:W-:-:S04]  /*2280*/  FFMA R14, R13, R15, 1 ;  /* 0x3f8000000d0e7423 */ /* 0x001fc8000000000f */
[----:B------:R-:W-:-:S04]  /*2290*/  FFMA R18, R13, R14, R13 ;  /* 0x0000000e0d127223 */ /* 0x000fc8000000000d */
[----:B------:R-:W-:-:S04]  /*22a0*/  FFMA R13, R0, R18, RZ ;  /* 0x00000012000d7223 */ /* 0x000fc800000000ff */
[----:B------:R-:W-:-:S04]  /*22b0*/  FFMA R14, R15, R13, R0 ;  /* 0x0000000d0f0e7223 */ /* 0x000fc80000000000 */
[----:B------:R-:W-:Y:S01]  /*22c0*/  FFMA R19, R18, R14, R13 ;  /* 0x0000000e12137223 */ /* 0x000fe2000000000d */
[----:B------:R-:W-:-:S03]  /*22d0*/  IADD3 R13, PT, PT, R11, 0x7f, -R16 ;  /* 0x0000007f0b0d7810 */ /* 0x000fc60007ffe810 */
[----:B------:R-:W-:Y:S02]  /*22e0*/  FFMA R14, R15, R19, R0 ;  /* 0x000000130f0e7223 */ /* 0x000fe40000000000 */
[----:B------:R-:W-:Y:S02]  /*22f0*/  IMAD.IADD R13, R13, 0x1, R10 ;  /* 0x000000010d0d7824 */ /* 0x000fe400078e020a */
[----:B------:R-:W-:-:S05]  /*2300*/  FFMA R0, R18, R14, R19 ;  /* 0x0000000e12007223 */ /* 0x000fca0000000013 */
[----:B------:R-:W-:-:S04]  /*2310*/  SHF.R.U32.HI R11, RZ, 0x17, R0 ;  /* 0x00000017ff0b7819 */ /* 0x000fc80000011600 */
[----:B------:R-:W-:-:S05]  /*2320*/  LOP3.LUT R11, R11, 0xff, RZ, 0xc0, !PT ;  /* 0x000000ff0b0b7812 */ /* 0x000fca00078ec0ff */
[----:B------:R-:W-:-:S04]  /*2330*/  IMAD.IADD R15, R11, 0x1, R13 ;  /* 0x000000010b0f7824 */ /* 0x000fc800078e020d */
[----:B------:R-:W-:-:S05]  /*2340*/  VIADD R10, R15, 0xffffffff ;  /* 0xffffffff0f0a7836 */ /* 0x000fca0000000000 */
[----:B------:R-:W-:-:S13]  /*2350*/  ISETP.GE.U32.AND P0, PT, R10, 0xfe, PT ;  /* 0x000000fe0a00780c */ /* 0x000fda0003f06070 */
[----:B------:R-:W-:Y:S05]  /*2360*/  @!P0 BRA `(.L_x_26) ;  /* 0x0000000000808947 */ /* 0x000fea0003800000 */
[----:B------:R-:W-:-:S13]  /*2370*/  ISETP.GT.AND P0, PT, R15, 0xfe, PT ;  /* 0x000000fe0f00780c */ /* 0x000fda0003f04270 */
[----:B------:R-:W-:Y:S05]  /*2380*/  @P0 BRA `(.L_x_27) ;  /* 0x00000000006c0947 */ /* 0x000fea0003800000 */
[----:B------:R-:W-:-:S13]  /*2390*/  ISETP.GE.AND P0, PT, R15, 0x1, PT ;  /* 0x000000010f00780c */ /* 0x000fda0003f06270 */
[----:B------:R-:W-:Y:S05]  /*23a0*/  @P0 BRA `(.L_x_28) ;  /* 0x0000000000740947 */ /* 0x000fea0003800000 */
[----:B------:R-:W-:Y:S02]  /*23b0*/  ISETP.GE.AND P0, PT, R15, -0x18, PT ;  /* 0xffffffe80f00780c */ /* 0x000fe40003f06270 */
[----:B------:R-:W-:-:S11]  /*23c0*/  LOP3.LUT R0, R0, 0x80000000, RZ, 0xc0, !PT ;  /* 0x8000000000007812 */ /* 0x000fd600078ec0ff */
[----:B------:R-:W-:Y:S05]  /*23d0*/  @!P0 BRA `(.L_x_28) ;  /* 0x0000000000688947 */ /* 0x000fea0003800000 */
[CCC-:B------:R-:W-:Y:S01]  /*23e0*/  FFMA.RZ R10, R18.reuse, R14.reuse, R19.reuse ;  /* 0x0000000e120a7223 */ /* 0x1c0fe2000000c013 */
[C---:B------:R-:W-:Y:S02]  /*23f0*/  VIADD R13, R15.reuse, 0x20 ;  /* 0x000000200f0d7836 */ /* 0x040fe40000000000 */
[-CC-:B------:R-:W-:Y:S01]  /*2400*/  FFMA.RM R11, R18, R14.reuse, R19.reuse ;  /* 0x0000000e120b7223 */ /* 0x180fe20000004013 */
[C---:B------:R-:W-:Y:S02]  /*2410*/  ISETP.NE.AND P2, PT, R15.reuse, RZ, PT ;  /* 0x000000ff0f00720c */ /* 0x040fe40003f45270 */
[----:B------:R-:W-:Y:S01]  /*2420*/  LOP3.LUT R12, R10, 0x7fffff, RZ, 0xc0, !PT ;  /* 0x007fffff0a0c7812 */ /* 0x000fe200078ec0ff */
[----:B------:R-:W-:Y:S01]  /*2430*/  FFMA.RP R10, R18, R14, R19 ;  /* 0x0000000e120a7223 */ /* 0x000fe20000008013 */
[----:B------:R-:W-:Y:S01]  /*2440*/  IMAD.MOV R14, RZ, RZ, -R15 ;  /* 0x000000ffff0e7224 */ /* 0x000fe200078e0a0f */
[----:B------:R-:W-:Y:S02]  /*2450*/  ISETP.NE.AND P1, PT, R15, RZ, PT ;  /* 0x000000ff0f00720c */ /* 0x000fe40003f25270 */
[----:B------:R-:W-:-:S02]  /*2460*/  LOP3.LUT R12, R12, 0x800000, RZ, 0xfc, !PT ;  /* 0x008000000c0c7812 */ /* 0x000fc400078efcff */
[----:B------:R-:W-:Y:S02]  /*2470*/  FSETP.NEU.FTZ.AND P0, PT, R10, R11, PT ;  /* 0x0000000b0a00720b */ /* 0x000fe40003f1d000 */
[----:B------:R-:W-:Y:S02]  /*2480*/  SHF.L.U32 R13, R12, R13, RZ ;  /* 0x0000000d0c0d7219 */ /* 0x000fe400000006ff */
[----:B------:R-:W-:Y:S02]  /*2490*/  SEL R11, R14, RZ, P2 ;  /* 0x000000ff0e0b7207 */ /* 0x000fe40001000000 */
[----:B------:R-:W-:Y:S02]  /*24a0*/  ISETP.NE.AND P1, PT, R13, RZ, P1 ;  /* 0x000000ff0d00720c */ /* 0x000fe40000f25270 */
[----:B------:R-:W-:Y:S02]  /*24b0*/  SHF.R.U32.HI R11, RZ, R11, R12 ;  /* 0x0000000bff0b7219 */ /* 0x000fe4000001160c */
[----:B------:R-:W-:-:S02]  /*24c0*/  PLOP3.LUT P0, PT, P0, P1, PT, 0xf8, 0x8f ;  /* 0x00000000008f781c */ /* 0x000fc40000703f70 */
[----:B------:R-:W-:Y:S02]  /*24d0*/  SHF.R.U32.HI R13, RZ, 0x1, R11 ;  /* 0x00000001ff0d7819 */ /* 0x000fe4000001160b */
[----:B------:R-:W-:-:S04]  /*24e0*/  SEL R10, RZ, 0x1, !P0 ;  /* 0x00000001ff0a7807 */ /* 0x000fc80004000000 */
[----:B------:R-:W-:-:S04]  /*24f0*/  LOP3.LUT R10, R10, 0x1, R13, 0xf8, !PT ;  /* 0x000000010a0a7812 */ /* 0x000fc800078ef80d */
[----:B------:R-:W-:-:S05]  /*2500*/  LOP3.LUT R10, R10, R11, RZ, 0xc0, !PT ;  /* 0x0000000b0a0a7212 */ /* 0x000fca00078ec0ff */
[----:B------:R-:W-:-:S05]  /*2510*/  IMAD.IADD R13, R13, 0x1, R10 ;  /* 0x000000010d0d7824 */ /* 0x000fca00078e020a */
[----:B------:R-:W-:Y:S01]  /*2520*/  LOP3.LUT R0, R13, R0, RZ, 0xfc, !PT ;  /* 0x000000000d007212 */ /* 0x000fe200078efcff */
[----:B------:R-:W-:Y:S06]  /*2530*/  BRA `(.L_x_28) ;  /* 0x0000000000107947 */ /* 0x000fec0003800000 */
.L_x_27:
[----:B------:R-:W-:-:S04]  /*2540*/  LOP3.LUT R0, R0, 0x80000000, RZ, 0xc0, !PT ;  /* 0x8000000000007812 */ /* 0x000fc800078ec0ff */
[----:B------:R-:W-:Y:S01]  /*2550*/  LOP3.LUT R0, R0, 0x7f800000, RZ, 0xfc, !PT ;  /* 0x7f80000000007812 */ /* 0x000fe200078efcff */
[----:B------:R-:W-:Y:S06]  /*2560*/  BRA `(.L_x_28) ;  /* 0x0000000000047947 */ /* 0x000fec0003800000 */
.L_x_26:
[----:B------:R-:W-:-:S07]  /*2570*/  IMAD R0, R13, 0x800000, R0 ;  /* 0x008000000d007824 */ /* 0x000fce00078e0200 */
.L_x_28:
[----:B------:R-:W-:Y:S05]  /*2580*/  BSYNC.RECONVERGENT B3 ;  /* 0x0000000000037941 */ /* 0x000fea0003800200 */
.L_x_25:
[----:B------:R-:W-:Y:S05]  /*2590*/  BRA `(.L_x_29) ;  /* 0x0000000000207947 */ /* 0x000fea0003800000 */
.L_x_24:
[----:B------:R-:W-:-:S04]  /*25a0*/  LOP3.LUT R0, R11, 0x80000000, R0, 0x48, !PT ;  /* 0x800000000b007812 */ /* 0x000fc800078e4800 */
[----:B------:R-:W-:Y:S01]  /*25b0*/  LOP3.LUT R0, R0, 0x7f800000, RZ, 0xfc, !PT ;  /* 0x7f80000000007812 */ /* 0x000fe200078efcff */
[----:B------:R-:W-:Y:S06]  /*25c0*/  BRA `(.L_x_29) ;  /* 0x0000000000147947 */ /* 0x000fec0003800000 */
.L_x_23:
[----:B------:R-:W-:Y:S01]  /*25d0*/  LOP3.LUT R0, R11, 0x80000000, R0, 0x48, !PT ;  /* 0x800000000b007812 */ /* 0x000fe200078e4800 */
[----:B------:R-:W-:Y:S06]  /*25e0*/  BRA `(.L_x_29) ;  /* 0x00000000000c7947 */ /* 0x000fec0003800000 */
.L_x_22:
[----:B------:R-:W0:Y:S01]  /*25f0*/  MUFU.RSQ R0, -QNAN ;  /* 0xffc0000000007908 */ /* 0x000e220000001400 */
[----:B------:R-:W-:Y:S05]  /*2600*/  BRA `(.L_x_29) ;  /* 0x0000000000047947 */ /* 0x000fea0003800000 */
.L_x_21:
[----:B------:R-:W-:-:S07]  /*2610*/  FADD.FTZ R0, R0, R9 ;  /* 0x0000000900007221 */ /* 0x000fce0000010000 */
.L_x_29:
[----:B------:R-:W-:Y:S05]  /*2620*/  BSYNC.RECONVERGENT B2 ;  /* 0x0000000000027941 */ /* 0x000fea0003800200 */
.L_x_19:
[----:B------:R-:W-:Y:S02]  /*2630*/  IMAD.MOV.U32 R10, RZ, RZ, R8 ;  /* 0x000000ffff0a7224 */ /* 0x000fe400078e0008 */
[----:B------:R-:W-:-:S04]  /*2640*/  IMAD.MOV.U32 R11, RZ, RZ, 0x0 ;  /* 0x00000000ff0b7424 */ /* 0x000fc800078e00ff */
[----:B0-----:R-:W-:Y:S05]  /*2650*/  RET.REL.NODEC R10 `(_Z19resizeAndBlurKernelPK6uchar4PS_iiiii) ;  /* 0xffffffd80a687950 */ /* 0x001fea0003c3ffff */
.L_x_30:
[----:B------:R-:W-:-:S00]  /*2660*/  BRA `(.L_x_30) ;  /* 0xfffffffc00fc7947 */ /* 0x000fc0000383ffff */
[----:B------:R-:W-:-:S00]  /*2670*/  NOP ;  /* 0x0000000000007918 */ /* 0x000fc00000000000 */
        /* <DEDUP_REMOVED lines=8> */
.L_x_57:


//--------------------- .text._Z10blurKernelPK6uchar4PS_iii --------------------------
	.section	.text._Z10blurKernelPK6uchar4PS_iii,"ax",@progbits
	.align	128
        .global         _Z10blurKernelPK6uchar4PS_iii
        .type           _Z10blurKernelPK6uchar4PS_iii,@function
        .size           _Z10blurKernelPK6uchar4PS_iii,(.L_x_58 - _Z10blurKernelPK6uchar4PS_iii)
        .other          _Z10blurKernelPK6uchar4PS_iii,@"STO_CUDA_ENTRY STV_DEFAULT"
_Z10blurKernelPK6uchar4PS_iii:
.text._Z10blurKernelPK6uchar4PS_iii:
        /* <DEDUP_REMOVED lines=14> */
[----:B------:R-:W-:Y:S02]  /*00e0*/  IMAD.MOV.U32 R13, RZ, RZ, RZ ;  /* 0x000000ffff0d7224 */ /* 0x000fe400078e00ff */
[----:B------:R-:W-:Y:S01]  /*00f0*/  IMAD.MOV.U32 R11, RZ, RZ, RZ ;  /* 0x000000ffff0b7224 */ /* 0x000fe200078e00ff */
[----:B------:R-:W1:Y:S01]  /*0100*/  LDCU.64 UR10, c[0x0][0x358] ;  /* 0x00006b00ff0a77ac */ /* 0x000e620008000a00 */
[----:B------:R-:W-:Y:S02]  /*0110*/  IMAD.MOV.U32 R7, RZ, RZ, RZ ;  /* 0x000000ffff077224 */ /* 0x000fe400078e00ff */
[----:B------:R-:W-:Y:S01]  /*0120*/  IMAD.MOV.U32 R3, RZ, RZ, RZ ;  /* 0x000000ffff037224 */ /* 0x000fe200078e00ff */
[----:B0-----:R-:W-:-:S09]  /*0130*/  UISETP.GE.AND UP0, UPT, UR7, URZ, UPT ;  /* 0x000000ff0700728c */ /* 0x001fd2000bf06270 */
[----:B-1----:R-:W-:Y:S05]  /*0140*/  BRA.U !UP0, `(.L_x_31) ;  /* 0x0000001108787547 */ /* 0x002fea000b800000 */
[----:B------:R-:W-:Y:S02]  /*0150*/  USHF.L.U32 UR4, UR7, 0x1, URZ ;  /* 0x0000000107047899 */ /* 0x000fe400080006ff */
[----:B------:R-:W-:Y:S01]  /*0160*/  VIADD R0, R6, -UR7 ;  /* 0x8000000706007c36 */ /* 0x000fe20008000000 */
[----:B------:R-:W-:Y:S01]  /*0170*/  UIADD3 UR8, UPT, UPT, -UR7, URZ, URZ ;  /* 0x000000ff07087290 */ /* 0x000fe2000fffe1ff */
[----:B------:R-:W-:Y:S01]  /*0180*/  IMAD.MOV.U32 R7, RZ, RZ, RZ ;  /* 0x000000ffff077224 */ /* 0x000fe200078e00ff */
[----:B------:R-:W-:Y:S01]  /*0190*/  ULOP3.LUT UR6, UR4, 0xfffffff8, URZ, 0xc0, !UPT ;  /* 0xfffffff804067892 */ /* 0x000fe2000f8ec0ff */
[----:B------:R-:W-:Y:S01]  /*01a0*/  IMAD.MOV.U32 R8, RZ, RZ, RZ ;  /* 0x000000ffff087224 */ /* 0x000fe200078e00ff */
[----:B------:R-:W-:Y:S01]  /*01b0*/  ULOP3.LUT UR4, UR4, 0x6, URZ, 0xc0, !UPT ;  /* 0x0000000604047892 */ /* 0x000fe2000f8ec0ff */
[----:B------:R-:W-:Y:S01]  /*01c0*/  IMAD.MOV.U32 R11, RZ, RZ, RZ ;  /* 0x000000ffff0b7224 */ /* 0x000fe200078e00ff */
[----:B------:R-:W-:Y:S01]  /*01d0*/  UIADD3 UR5, UPT, UPT, -UR7, 0x3, URZ ;  /* 0x0000000307057890 */ /* 0x000fe2000fffe1ff */
[----:B------:R-:W-:Y:S01]  /*01e0*/  IMAD.MOV.U32 R13, RZ, RZ, RZ ;  /* 0x000000ffff0d7224 */ /* 0x000fe200078e00ff */
[----:B------:R-:W-:-:S02]  /*01f0*/  UISETP.GE.U32.AND UP1, UPT, UR4, 0x3, UPT ;  /* 0x000000030400788c */ /* 0x000fc4000bf26070 */
[----:B------:R-:W-:Y:S01]  /*0200*/  UIADD3 UR9, UPT, UPT, -UR6, URZ, URZ ;  /* 0x000000ff06097290 */ /* 0x000fe2000fffe1ff */
[----:B------:R-:W-:-:S11]  /*0210*/  UMOV UR4, UR8 ;  /* 0x0000000800047c82 */ /* 0x000fd60008000000 */
.L_x_38:
[----:B------:R-:W0:Y:S01]  /*0220*/  LDCU UR7, c[0x0][0x398] ;  /* 0x00007300ff0777ac */ /* 0x000e220008000800 */
[----:B------:R-:W-:Y:S01]  /*0230*/  VIADD R15, R9, UR4 ;  /* 0x00000004090f7c36 */ /* 0x000fe20008000000 */
[----:B------:R-:W1:Y:S01]  /*0240*/  LDCU UR12, c[0x0][0x394] ;  /* 0x00007280ff0c77ac */ /* 0x000e620008000800 */
[----:B------:R-:W-:Y:S01]  /*0250*/  UMOV UR6, UR4 ;  /* 0x0000000400067c82 */ /* 0x000fe20008000000 */
[----:B------:R-:W-:Y:S02]  /*0260*/  UIADD3 UR4, UPT, UPT, UR4, 0x1, URZ ;  /* 0x0000000104047890 */ /* 0x000fe4000fffe0ff */
[----:B0-----:R-:W-:Y:S02]  /*0270*/  UISETP.GE.U32.AND UP2, UPT, UR7, 0x4, UPT ;  /* 0x000000040700788c */ /* 0x001fe4000bf46070 */
[----:B------:R-:W-:Y:S01]  /*0280*/  UISETP.NE.AND UP0, UPT, UR6, UR7, UPT ;  /* 0x000000070600728c */ /* 0x000fe2000bf05270 */
[----:B-1----:R-:W-:Y:S02]  /*0290*/  ISETP.GE.AND P0, PT, R15, UR12, PT ;  /* 0x0000000c0f007c0c */ /* 0x002fe4000bf06270 */
[----:B------:R-:W-:-:S02]  /*02a0*/  UMOV UR6, UR8 ;  /* 0x0000000800067c82 */ /* 0x000fc40008000000 */
[----:B------:R-:W-:Y:S02]  /*02b0*/  ISETP.GT.AND P0, PT, R15, -0x1, !P0 ;  /* 0xffffffff0f00780c */ /* 0x000fe40004704270 */
[----:B------:R-:W-:Y:S11]  /*02c0*/  BRA.U !UP2, `(.L_x_32) ;  /* 0x000000090a187547 */ /* 0x000ff6000b800000 */
[----:B------:R-:W0:Y:S01]  /*02d0*/  LDC.64 R2, c[0x0][0x380] ;  /* 0x0000e000ff027b82 */ /* 0x000e220000000a00 */
[----:B------:R-:W1:Y:S01]  /*02e0*/  LDCU UR6, c[0x0][0x390] ;  /* 0x00007200ff0677ac */ /* 0x000e620008000800 */
[--C-:B------:R-:W-:Y:S01]  /*02f0*/  IMAD.MOV.U32 R10, RZ, RZ, R0.reuse ;  /* 0x000000ffff0a7224 */ /* 0x100fe200078e0000 */
[----:B------:R-:W2:Y:S01]  /*0300*/  LDCU UR12, c[0x0][0x390] ;  /* 0x00007200ff0c77ac */ /* 0x000ea20008000800 */
[----:B------:R-:W-:Y:S01]  /*0310*/  UMOV UR7, UR5 ;  /* 0x0000000500077c82 */ /* 0x000fe20008000000 */
[----:B-1----:R-:W-:Y:S01]  /*0320*/  IMAD R17, R15, UR6, R0 ;  /* 0x000000060f117c24 */ /* 0x002fe2000f8e0200 */
[----:B------:R-:W-:-:S06]  /*0330*/  UMOV UR6, UR9 ;  /* 0x0000000900067c82 */ /* 0x000fcc0008000000 */
.L_x_33:
[C---:B--2---:R-:W-:Y:S01]  /*0340*/  ISETP.GE.AND P6, PT, R10.reuse, UR12, PT ;  /* 0x0000000c0a007c0c */ /* 0x044fe2000bfc6270 */
[C---:B------:R-:W-:Y:S02]  /*0350*/  VIADD R12, R10.reuse, 0x1 ;  /* 0x000000010a0c7836 */ /* 0x040fe40000000000 */
[----:B0-----:R-:W-:Y:S01]  /*0360*/  IMAD.WIDE R4, R17, 0x4, R2 ;  /* 0x0000000411047825 */ /* 0x001fe200078e0202 */
[----:B------:R-:W-:Y:S02]  /*0370*/  ISETP.GT.AND P6, PT, R10, -0x1, !P6 ;  /* 0xffffffff0a00780c */ /* 0x000fe400077c4270 */
[C---:B------:R-:W-:Y:S02]  /*0380*/  ISETP.GE.AND P1, PT, R12.reuse, UR12, PT ;  /* 0x0000000c0c007c0c */ /* 0x040fe4000bf26270 */
[----:B------:R-:W-:Y:S02]  /*0390*/  PLOP3.LUT P6, PT, P0, P6, PT, 0x80, 0x8 ;  /* 0x000000000008781c */ /* 0x000fe400007cd070 */
[----:B------:R-:W-:-:S04]  /*03a0*/  ISETP.GT.AND P1, PT, R12, -0x1, !P1 ;  /* 0xffffffff0c00780c */ /* 0x000fc80004f24270 */
[----:B------:R-:W-:-:S07]  /*03b0*/  PLOP3.LUT P1, PT, P0, P1, PT, 0x80, 0x8 ;  /* 0x000000000008781c */ /* 0x000fce0000723070 */
[----:B------:R-:W2:Y:S06]  /*03c0*/  @P6 LDG.E R12, desc[UR10][R4.64] ;  /* 0x0000000a040c6981 */ /* 0x000eac000c1e1900 */
[----:B------:R-:W3:Y:S01]  /*03d0*/  @P1 LDG.E R16, desc[UR10][R4.64+0x4] ;  /* 0x0000040a04101981 */ /* 0x000ee2000c1e1900 */
[C---:B------:R-:W-:Y:S02]  /*03e0*/  VIADD R14, R10.reuse, 0x2 ;  /* 0x000000020a0e7836 */ /* 0x040fe40000000000 */
[C---:B------:R-:W-:Y:S02]  /*03f0*/  VIADD R18, R10.reuse, 0x3 ;  /* 0x000000030a127836 */ /* 0x040fe40000000000 */
[----:B------:R-:W-:Y:S01]  /*0400*/  VIADD R20, R10, 0x5 ;  /* 0x000000050a147836 */ /* 0x000fe20000000000 */
[----:B------:R-:W-:Y:S01]  /*0410*/  ISETP.GE.AND P2, PT, R14, UR12, PT ;  /* 0x0000000c0e007c0c */ /* 0x000fe2000bf46270 */
[----:B------:R-:W-:Y:S01]  /*0420*/  VIADD R19, R10, 0x4 ;  /* 0x000000040a137836 */ /* 0x000fe20000000000 */
[----:B------:R-:W-:-:S02]  /*0430*/  ISETP.GE.AND P3, PT, R18, UR12, PT ;  /* 0x0000000c12007c0c */ /* 0x000fc4000bf66270 */
[----:B------:R-:W-:Y:S02]  /*0440*/  ISETP.GT.AND P2, PT, R14, -0x1, !P2 ;  /* 0xffffffff0e00780c */ /* 0x000fe40005744270 */
[----:B------:R-:W-:Y:S02]  /*0450*/  ISETP.GT.AND P3, PT, R18, -0x1, !P3 ;  /* 0xffffffff1200780c */ /* 0x000fe40005f64270 */
[----:B------:R-:W-:Y:S02]  /*0460*/  PLOP3.LUT P2, PT, P0, P2, PT, 0x80, 0x8 ;  /* 0x000000000008781c */ /* 0x000fe40000745070 */
[----:B------:R-:W-:Y:S02]  /*0470*/  PLOP3.LUT P3, PT, P0, P3, PT, 0x80, 0x8 ;  /* 0x000000000008781c */ /* 0x000fe40000767070 */
[----:B------:R-:W-:Y:S02]  /*0480*/  ISETP.GE.AND P4, PT, R20, UR12, PT ;  /* 0x0000000c14007c0c */ /* 0x000fe4000bf86270 */
[----:B------:R-:W-:-:S02]  /*0490*/  ISETP.GE.AND P5, PT, R19, UR12, PT ;  /* 0x0000000c13007c0c */ /* 0x000fc4000bfa6270 */
[----:B------:R-:W-:Y:S01]  /*04a0*/  ISETP.GT.AND P4, PT, R20, -0x1, !P4 ;  /* 0xffffffff1400780c */ /* 0x000fe20006784270 */
[----:B------:R-:W-:Y:S01]  /*04b0*/  VIADD R21, R10, 0x6 ;  /* 0x000000060a157836 */ /* 0x000fe20000000000 */
[----:B------:R-:W-:Y:S01]  /*04c0*/  ISETP.GT.AND P5, PT, R19, -0x1, !P5 ;  /* 0xffffffff1300780c */ /* 0x000fe20006fa4270 */
[----:B------:R-:W-:-:S03]  /*04d0*/  @P6 VIADD R8, R8, 0x1 ;  /* 0x0000000108086836 */ /* 0x000fc60000000000 */
[----:B------:R-:W-:Y:S02]  /*04e0*/  PLOP3.LUT P5, PT, P0, P5, PT, 0x80, 0x8 ;  /* 0x000000000008781c */ /* 0x000fe400007ab070 */
[----:B------:R-:W-:Y:S01]  /*04f0*/  PLOP3.LUT P4, PT, P0, P4, PT, 0x80, 0x8 ;  /* 0x000000000008781c */ /* 0x000fe20000789070 */
[----:B------:R-:W-:Y:S01]  /*0500*/  @P1 VIADD R8, R8, 0x1 ;  /* 0x0000000108081836 */ /* 0x000fe20000000000 */
[C---:B--2---:R-:W-:Y:S02]  /*0510*/  @P6 PRMT R14, R12.reuse, 0x7770, RZ ;  /* 0x000077700c0e6816 */ /* 0x044fe400000000ff */
[C---:B------:R-:W-:Y:S02]  /*0520*/  @P6 PRMT R18, R12.reuse, 0x7771, RZ ;  /* 0x000077710c126816 */ /* 0x040fe400000000ff */
[----:B------:R-:W-:Y:S02]  /*0530*/  @P6 PRMT R12, R12, 0x7772, RZ ;  /* 0x000077720c0c6816 */ /* 0x000fe400000000ff */
[----:B------:R-:W-:-:S02]  /*0540*/  @P6 I2FP.F32.U32 R18, R18 ;  /* 0x0000001200126245 */ /* 0x000fc40000201000 */
[----:B------:R-:W-:Y:S02]  /*0550*/  @P6 I2FP.F32.U32 R14, R14 ;  /* 0x0000000e000e6245 */ /* 0x000fe40000201000 */
[----:B------:R-:W-:Y:S02]  /*0560*/  @P6 I2FP.F32.U32 R20, R12 ;  /* 0x0000000c00146245 */ /* 0x000fe40000201000 */
[----:B------:R-:W2:Y:S01]  /*0570*/  @P2 LDG.E R12, desc[UR10][R4.64+0x8] ;  /* 0x0000080a040c2981 */ /* 0x000ea2000c1e1900 */
[----:B------:R-:W-:Y:S01]  /*0580*/  @P6 FADD R11, R11, R18 ;  /* 0x000000120b0b6221 */ /* 0x000fe20000000000 */
[----:B------:R-:W-:Y:S01]  /*0590*/  @P6 FADD R13, R13, R14 ;  /* 0x0000000e0d0d6221 */ /* 0x000fe20000000000 */
[----:B------:R-:W-:Y:S01]  /*05a0*/  @P6 FADD R7, R7, R20 ;  /* 0x0000001407076221 */ /* 0x000fe20000000000 */
[C---:B---3--:R-:W-:Y:S01]  /*05b0*/  @P1 PRMT R18, R16.reuse, 0x7770, RZ ;  /* 0x0000777010121816 */ /* 0x048fe200000000ff */
[----:B------:R-:W3:Y:S01]  /*05c0*/  @P3 LDG.E R14, desc[UR10][R4.64+0xc] ;  /* 0x00000c0a040e3981 */ /* 0x000ee2000c1e1900 */
[----:B------:R-:W-:-:S02]  /*05d0*/  @P1 PRMT R19, R16, 0x7771, RZ ;  /* 0x0000777110131816 */ /* 0x000fc400000000ff */
[C---:B------:R-:W-:Y:S02]  /*05e0*/  ISETP.GE.AND P6, PT, R21.reuse, UR12, PT ;  /* 0x0000000c15007c0c */ /* 0x040fe4000bfc6270 */
[----:B------:R-:W-:Y:S02]  /*05f0*/  @P1 PRMT R16, R16, 0x7772, RZ ;  /* 0x0000777210101816 */ /* 0x000fe400000000ff */
[----:B------:R-:W-:Y:S02]  /*0600*/  @P1 I2FP.F32.U32 R18, R18 ;  /* 0x0000001200121245 */ /* 0x000fe40000201000 */
[----:B------:R-:W-:Y:S02]  /*0610*/  ISETP.GT.AND P6, PT, R21, -0x1, !P6 ;  /* 0xffffffff1500780c */ /* 0x000fe400077c4270 */
[----:B------:R-:W-:Y:S01]  /*0620*/  @P1 I2FP.F32.U32 R20, R19 ;  /* 0x0000001300141245 */ /* 0x000fe20000201000 */
[----:B------:R-:W-:Y:S01]  /*0630*/  VIADD R19, R10, 0x7 ;  /* 0x000000070a137836 */ /* 0x000fe20000000000 */
[----:B------:R-:W-:Y:S01]  /*0640*/  @P1 I2FP.F32.U32 R22, R16 ;  /* 0x0000001000161245 */ /* 0x000fe20000201000 */
[----:B------:R-:W-:Y:S01]  /*0650*/  @P1 FADD R13, R13, R18 ;  /* 0x000000120d0d1221 */ /* 0x000fe20000000000 */
[----:B------:R-:W-:Y:S01]  /*0660*/  PLOP3.LUT P6, PT, P0, P6, PT, 0x80, 0x8 ;  /* 0x000000000008781c */ /* 0x000fe200007cd070 */
[----:B------:R-:W-:Y:S01]  /*0670*/  @P1 FADD R11, R11, R20 ;  /* 0x000000140b0b1221 */ /* 0x000fe20000000000 */
[----:B------:R-:W4:Y:S01]  /*0680*/  @P5 LDG.E R16, desc[UR10][R4.64+0x10] ;  /* 0x0000100a04105981 */ /* 0x000f22000c1e1900 */
[----:B------:R-:W-:Y:S01]  /*0690*/  @P1 FADD R7, R7, R22 ;  /* 0x0000001607071221 */ /* 0x000fe20000000000 */
[----:B------:R-:W-:-:S02]  /*06a0*/  ISETP.GE.AND P1, PT, R19, UR12, PT ;  /* 0x0000000c13007c0c */ /* 0x000fc4000bf26270 */
        /* <DEDUP_REMOVED lines=19> */
[----:B---3--:R-:W-:Y:S02]  /*07e0*/  @P3 PRMT R21, R14, 0x7770, RZ ;  /* 0x000077700e153816 */ /* 0x008fe400000000ff */
[----:B------:R-:W-:Y:S01]  /*07f0*/  @P2 I2FP.F32.U32 R22, R22 ;  /* 0x0000001600162245 */ /* 0x000fe20000201000 */
[----:B------:R-:W-:Y:S01]  /*0800*/  @P2 FADD R13, R13, R24 ;  /* 0x000000180d0d2221 */ /* 0x000fe20000000000 */
[----:B0-----:R-:W-:Y:S02]  /*0810*/  @P3 I2FP.F32.U32 R4, R21 ;  /* 0x0000001500043245 */ /* 0x001fe40000201000 */
[----:B------:R-:W-:Y:S02]  /*0820*/  @P2 PRMT R12, R12, 0x7772, RZ ;  /* 0x000077720c0c2816 */ /* 0x000fe400000000ff */
[C---:B------:R-:W-:Y:S01]  /*0830*/  @P3 PRMT R23, R14.reuse, 0x7771, RZ ;  /* 0x000077710e173816 */ /* 0x040fe200000000ff */
[----:B------:R-:W-:Y:S01]  /*0840*/  @P2 FADD R11, R11, R22 ;  /* 0x000000160b0b2221 */ /* 0x000fe20000000000 */
[----:B------:R-:W-:Y:S01]  /*0850*/  @P2 I2FP.F32.U32 R12, R12 ;  /* 0x0000000c000c2245 */ /* 0x000fe20000201000 */
[----:B------:R-:W-:Y:S01]  /*0860*/  @P3 FADD R13, R13, R4 ;  /* 0x000000040d0d3221 */ /* 0x000fe20000000000 */
[----:B------:R-:W-:-:S02]  /*0870*/  @P3 PRMT R14, R14, 0x7772, RZ ;  /* 0x000077720e0e3816 */ /* 0x000fc400000000ff */
[----:B------:R-:W-:Y:S02]  /*0880*/  @P3 I2FP.F32.U32 R22, R23 ;  /* 0x0000001700163245 */ /* 0x000fe40000201000 */
[C---:B----4-:R-:W-:Y:S02]  /*0890*/  @P5 PRMT R4, R16.reuse, 0x7771, RZ ;  /* 0x0000777110045816 */ /* 0x050fe400000000ff */
[----:B------:R-:W-:Y:S01]  /*08a0*/  @P5 PRMT R5, R16, 0x7770, RZ ;  /* 0x0000777010055816 */ /* 0x000fe200000000ff */
[----:B------:R-:W-:Y:S01]  /*08b0*/  @P2 FADD R7, R7, R12 ;  /* 0x0000000c07072221 */ /* 0x000fe20000000000 */
[----:B------:R-:W-:Y:S01]  /*08c0*/  @P3 I2FP.F32.U32 R14, R14 ;  /* 0x0000000e000e3245 */ /* 0x000fe20000201000 */
[----:B------:R-:W-:Y:S01]  /*08d0*/  @P3 FADD R11, R11, R22 ;  /* 0x000000160b0b3221 */ /* 0x000fe20000000000 */
[----:B------:R-:W-:Y:S02]  /*08e0*/  @P5 I2FP.F32.U32 R4, R4 ;  /* 0x0000000400045245 */ /* 0x000fe40000201000 */
[----:B------:R-:W-:-:S02]  /*08f0*/  @P5 I2FP.F32.U32 R12, R5 ;  /* 0x00000005000c5245 */ /* 0x000fc40000201000 */
[----:B-----5:R-:W-:Y:S01]  /*0900*/  @P4 PRMT R5, R18, 0x7770, RZ ;  /* 0x0000777012054816 */ /* 0x020fe200000000ff */
[----:B------:R-:W-:Y:S01]  /*0910*/  @P3 FADD R7, R7, R14 ;  /* 0x0000000e07073221 */ /* 0x000fe20000000000 */
[----:B------:R-:W-:Y:S01]  /*0920*/  @P5 PRMT R16, R16, 0x7772, RZ ;  /* 0x0000777210105816 */ /* 0x000fe200000000ff */
[----:B------:R-:W-:Y:S01]  /*0930*/  @P5 FADD R11, R11, R4 ;  /* 0x000000040b0b5221 */ /* 0x000fe20000000000 */
[----:B------:R-:W-:Y:S01]  /*0940*/  @P5 FADD R13, R13, R12 ;  /* 0x0000000c0d0d5221 */ /* 0x000fe20000000000 */
[----:B------:R-:W-:Y:S02]  /*0950*/  @P4 I2FP.F32.U32 R14, R5 ;  /* 0x00000005000e4245 */ /* 0x000fe40000201000 */
[----:B------:R-:W-:Y:S02]  /*0960*/  @P6 PRMT R4, R19, 0x7770, RZ ;  /* 0x0000777013046816 */ /* 0x000fe400000000ff */
[----:B------:R-:W-:Y:S02]  /*0970*/  @P4 PRMT R12, R18, 0x7771, RZ ;  /* 0x00007771120c4816 */ /* 0x000fe400000000ff */
[----:B------:R-:W-:-:S02]  /*0980*/  @P5 I2FP.F32.U32 R16, R16 ;  /* 0x0000001000105245 */ /* 0x000fc40000201000 */
[----:B------:R-:W-:Y:S01]  /*0990*/  @P4 PRMT R18, R18, 0x7772, RZ ;  /* 0x0000777212124816 */ /* 0x000fe200000000ff */
[----:B------:R-:W-:Y:S01]  /*09a0*/  @P4 FADD R13, R13, R14 ;  /* 0x0000000e0d0d4221 */ /* 0x000fe20000000000 */
[----:B------:R-:W-:Y:S02]  /*09b0*/  @P6 I2FP.F32.U32 R4, R4 ;  /* 0x0000000400046245 */ /* 0x000fe40000201000 */
[----:B------:R-:W-:Y:S02]  /*09c0*/  @P4 I2FP.F32.U32 R12, R12 ;  /* 0x0000000c000c4245 */ /* 0x000fe40000201000 */
[----:B------:R-:W-:Y:S01]  /*09d0*/  @P6 PRMT R5, R19, 0x7771, RZ ;  /* 0x0000777113056816 */ /* 0x000fe200000000ff */
[----:B------:R-:W-:Y:S01]  /*09e0*/  @P5 FADD R7, R7, R16 ;  /* 0x0000001007075221 */ /* 0x000fe20000000000 */
[----:B------:R-:W-:Y:S02]  /*09f0*/  @P4 I2FP.F32.U32 R18, R18 ;  /* 0x0000001200124245 */ /* 0x000fe40000201000 */
[----:B------:R-:W-:Y:S01]  /*0a00*/  @P6 PRMT R19, R19, 0x7772, RZ ;  /* 0x0000777213136816 */ /* 0x000fe200000000ff */
[----:B------:R-:W-:Y:S01]  /*0a10*/  @P6 FADD R13, R13, R4 ;  /* 0x000000040d0d6221 */ /* 0x000fe20000000000 */
[----:B------:R-:W-:Y:S01]  /*0a20*/  @P4 FADD R11, R11, R12 ;  /* 0x0000000c0b0b4221 */ /* 0x000fe20000000000 */
[----:B------:R-:W-:-:S02]  /*0a30*/  @P1 PRMT R16, R20, 0x7770, RZ ;  /* 0x0000777014101816 */ /* 0x000fc400000000ff */
[C---:B------:R-:W-:Y:S01]  /*0a40*/  @P1 PRMT R4, R20.reuse, 0x7771, RZ ;  /* 0x0000777114041816 */ /* 0x040fe200000000ff */
[----:B------:R-:W-:Y:S01]  /*0a50*/  @P4 FADD R7, R7, R18 ;  /* 0x0000001207074221 */ /* 0x000fe20000000000 */
[----:B------:R-:W-:Y:S02]  /*0a60*/  @P6 I2FP.F32.U32 R12, R5 ;  /* 0x00000005000c6245 */ /* 0x000fe40000201000 */
[----:B------:R-:W-:Y:S02]  /*0a70*/  @P6 I2FP.F32.U32 R14, R19 ;  /* 0x00000013000e6245 */ /* 0x000fe40000201000 */
[----:B------:R-:W-:Y:S01]  /*0a80*/  @P1 PRMT R20, R20, 0x7772, RZ ;  /* 0x0000777214141816 */ /* 0x000fe200000000ff */
[----:B------:R-:W-:Y:S01]  /*0a90*/  @P6 FADD R11, R11, R12 ;  /* 0x0000000c0b0b6221 */ /* 0x000fe20000000000 */
[----:B------:R-:W-:Y:S01]  /*0aa0*/  @P1 I2FP.F32.U32 R16, R16 ;  /* 0x0000001000101245 */ /* 0x000fe20000201000 */
[----:B------:R-:W-:Y:S01]  /*0ab0*/  @P6 FADD R7, R7, R14 ;  /* 0x0000000e07076221 */ /* 0x000fe20000000000 */
[----:B------:R-:W-:-:S02]  /*0ac0*/  @P1 I2FP.F32.U32 R4, R4 ;  /* 0x0000000400041245 */ /* 0x000fc40000201000 */
[----:B------:R-:W-:Y:S01]  /*0ad0*/  @P1 I2FP.F32.U32 R20, R20 ;  /* 0x0000001400141245 */ /* 0x000fe20000201000 */
[----:B------:R-:W-:Y:S02]  /*0ae0*/  @P1 FADD R13, R13, R16 ;  /* 0x000000100d0d1221 */ /* 0x000fe40000000000 */
[----:B------:R-:W-:Y:S02]  /*0af0*/  @P1 FADD R11, R11, R4 ;  /* 0x000000040b0b1221 */ /* 0x000fe40000000000 */
[----:B------:R-:W-:Y:S01]  /*0b00*/  @P1 FADD R7, R7, R20 ;  /* 0x0000001407071221 */ /* 0x000fe20000000000 */
[----:B------:R-:W-:Y:S06]  /*0b10*/  BRA.U UP2, `(.L_x_33) ;  /* 0xfffffff902087547 */ /* 0x000fec000b83ffff */
[----:B------:R-:W-:-:S12]  /*0b20*/  UIADD3 UR6, UPT, UPT, UR7, -0x3, URZ ;  /* 0xfffffffd07067890 */ /* 0x000fd8000fffe0ff */
.L_x_32:
[----:B------:R-:W0:Y:S01]  /*0b30*/  LDCU UR7, c[0x0][0x398] ;  /* 0x00007300ff0777ac */ /* 0x000e220008000800 */
[----:B------:R-:W1:Y:S01]  /*0b40*/  LDCU UR12, c[0x0][0x390] ;  /* 0x00007200ff0c77ac */ /* 0x000e620008000800 */
[----:B0-----:R-:W-:Y:S01]  /*0b50*/  ULOP3.LUT UP2, URZ, UR7, 0x1, URZ, 0xc0, !UPT ;  /* 0x0000000107ff7892 */ /* 0x001fe2000f84c0ff */
[----:B-1----:R-:W-:Y:S10]  /*0b60*/  BRA.U !UP1, `(.L_x_34) ;  /* 0x0000000509047547 */ /* 0x002ff4000b800000 */
[----:B------:R-:W0:Y:S01]  /*0b70*/  LDCU UR7, c[0x0][0x390] ;  /* 0x00007200ff0777ac */ /* 0x000e220008000800 */
[----:B------:R-:W1:Y:S01]  /*0b80*/  LDC.64 R4, c[0x0][0x380] ;  /* 0x0000e000ff047b82 */ /* 0x000e620000000a00 */
[----:B------:R-:W-:-:S04]  /*0b90*/  VIADD R2, R6, UR6 ;  /* 0x0000000606027c36 */ /* 0x000fc80008000000 */
[C---:B------:R-:W-:Y:S02]  /*0ba0*/  VIADD R3, R2.reuse, 0x1 ;  /* 0x0000000102037836 */ /* 0x040fe40000000000 */
[C---:B------:R-:W-:Y:S01]  /*0bb0*/  VIADD R10, R2.reuse, 0x2 ;  /* 0x00000002020a7836 */ /* 0x040fe20000000000 */
[C---:B0-----:R-:W-:Y:S02]  /*0bc0*/  ISETP.GE.AND P1, PT, R2.reuse, UR7, PT ;  /* 0x0000000702007c0c */ /* 0x041fe4000bf26270 */
[C---:B------:R-:W-:Y:S02]  /*0bd0*/  ISETP.GE.AND P2, PT, R3.reuse, UR7, PT ;  /* 0x0000000703007c0c */ /* 0x040fe4000bf46270 */
[----:B------:R-:W-:Y:S02]  /*0be0*/  ISETP.GT.AND P1, PT, R2, -0x1, !P1 ;  /* 0xffffffff0200780c */ /* 0x000fe40004f24270 */
[----:B------:R-:W-:Y:S01]  /*0bf0*/  ISETP.GT.AND P2, PT, R3, -0x1, !P2 ;  /* 0xffffffff0300780c */ /* 0x000fe20005744270 */
[----:B------:R-:W-:Y:S01]  /*0c00*/  IMAD R3, R15, UR7, R2 ;  /* 0x000000070f037c24 */ /* 0x000fe2000f8e0202 */
[----:B------:R-:W-:-:S02]  /*0c10*/  PLOP3.LUT P1, PT, P0, P1, PT, 0x80, 0x8 ;  /* 0x000000000008781c */ /* 0x000fc40000723070 */
[C---:B------:R-:W-:Y:S01]  /*0c20*/  ISETP.GE.AND P3, PT, R10.reuse, UR7, PT ;  /* 0x000000070a007c0c */ /* 0x040fe2000bf66270 */
[----:B-1----:R-:W-:Y:S01]  /*0c30*/  IMAD.WIDE R4, R3, 0x4, R4 ;  /* 0x0000000403047825 */ /* 0x002fe200078e0204 */
[----:B------:R-:W-:Y:S02]  /*0c40*/  PLOP3.LUT P2, PT, P0, P2, PT, 0x80, 0x8 ;  /* 0x000000000008781c */ /* 0x000fe40000745070 */
[----:B------:R-:W-:Y:S01]  /*0c50*/  ISETP.GT.AND P3, PT, R10, -0x1, !P3 ;  /* 0xffffffff0a00780c */ /* 0x000fe20005f64270 */
[----:B------:R-:W-:-:S03]  /*0c60*/  VIADD R2, R2, 0x3 ;  /* 0x0000000302027836 */ /* 0x000fc60000000000 */
[----:B------:R-:W-:Y:S02]  /*0c70*/  PLOP3.LUT P3, PT, P0, P3, PT, 0x80, 0x8 ;  /* 0x000000000008781c */ /* 0x000fe40000767070 */
[C---:B------:R-:W-:Y:S01]  /*0c80*/  ISETP.GE.AND P4, PT, R2.reuse, UR7, PT ;  /* 0x0000000702007c0c */ /* 0x040fe2000bf86270 */
[----:B------:R-:W2:Y:S03]  /*0c90*/  @P1 LDG.E R3, desc[UR10][R4.64] ;  /* 0x0000000a04031981 */ /* 0x000ea6000c1e1900 */
[----:B------:R-:W-:Y:S01]  /*0ca0*/  ISETP.GT.AND P4, PT, R2, -0x1, !P4 ;  /* 0xffffffff0200780c */ /* 0x000fe20006784270 */
[----:B------:R-:W3:Y:S03]  /*0cb0*/  @P2 LDG.E R16, desc[UR10][R4.64+0x4] ;  /* 0x0000040a04102981 */ /* 0x000ee6000c1e1900 */
        /* <DEDUP_REMOVED lines=13> */
[C---:B---3--:R-:W-:Y:S01]  /*0d90*/  @P2 PRMT R3, R16.reuse, 0x7771, RZ ;  /* 0x0000777110032816 */ /* 0x048fe200000000ff */
[----:B------:R-:W-:Y:S01]  /*0da0*/  @P1 FADD R11, R11, R12 ;  /* 0x0000000c0b0b1221 */ /* 0x000fe20000000000 */
[----:B------:R-:W-:Y:S01]  /*0db0*/  @P1 I2FP.F32.U32 R10, R10 ;  /* 0x0000000a000a1245 */ /* 0x000fe20000201000 */
[----:B------:R-:W-:Y:S01]  /*0dc0*/  @P1 FADD R7, R7, R14 ;  /* 0x0000000e07071221 */ /* 0x000fe20000000000 */
[----:B------:R-:W-:-:S02]  /*0dd0*/  @P2 PRMT R17, R16, 0x7770, RZ ;  /* 0x0000777010112816 */ /* 0x000fc400000000ff */
[----:B0-----:R-:W-:Y:S01]  /*0de0*/  @P2 I2FP.F32.U32 R4, R3 ;  /* 0x0000000300042245 */ /* 0x001fe20000201000 */
[----:B------:R-:W-:Y:S01]  /*0df0*/  @P1 FADD R13, R13, R10 ;  /* 0x0000000a0d0d1221 */ /* 0x000fe20000000000 */
[----:B------:R-:W-:Y:S02]  /*0e00*/  @P2 I2FP.F32.U32 R18, R17 ;  /* 0x0000001100122245 */ /* 0x000fe40000201000 */
[----:B----4-:R-:W-:Y:S01]  /*0e10*/  @P3 PRMT R3, R19, 0x7770, RZ ;  /* 0x0000777013033816 */ /* 0x010fe200000000ff */
[----:B------:R-:W-:Y:S01]  /*0e20*/  @P2 FADD R11, R11, R4 ;  /* 0x000000040b0b2221 */ /* 0x000fe20000000000 */
[----:B------:R-:W-:Y:S01]  /*0e30*/  @P2 PRMT R16, R16, 0x7772, RZ ;  /* 0x0000777210102816 */ /* 0x000fe200000000ff */
[----:B------:R-:W-:Y:S01]  /*0e40*/  @P2 FADD R13, R13, R18 ;  /* 0x000000120d0d2221 */ /* 0x000fe20000000000 */
[----:B------:R-:W-:Y:S02]  /*0e50*/  @P3 I2FP.F32.U32 R4, R3 ;  /* 0x0000000300043245 */ /* 0x000fe40000201000 */
[----:B------:R-:W-:-:S02]  /*0e60*/  @P3 PRMT R5, R19, 0x7771, RZ ;  /* 0x0000777113053816 */ /* 0x000fc400000000ff */
[----:B------:R-:W-:Y:S01]  /*0e70*/  @P3 PRMT R19, R19, 0x7772, RZ ;  /* 0x0000777213133816 */ /* 0x000fe200000000ff */
[----:B------:R-:W-:Y:S01]  /*0e80*/  @P3 FADD R13, R13, R4 ;  /* 0x000000040d0d3221 */ /* 0x000fe20000000000 */
[----:B------:R-:W-:Y:S02]  /*0e90*/  @P2 I2FP.F32.U32 R16, R16 ;  /* 0x0000001000102245 */ /* 0x000fe40000201000 */
[----:B------:R-:W-:Y:S02]  /*0ea0*/  @P3 I2FP.F32.U32 R10, R5 ;  /* 0x00000005000a3245 */ /* 0x000fe40000201000 */
[C---:B-----5:R-:W-:Y:S01]  /*0eb0*/  @P4 PRMT R3, R2.reuse, 0x7770, RZ ;  /* 0x0000777002034816 */ /* 0x060fe200000000ff */
[----:B------:R-:W-:Y:S01]  /*0ec0*/  @P2 FADD R7, R7, R16 ;  /* 0x0000001007072221 */ /* 0x000fe20000000000 */
[----:B------:R-:W-:Y:S01]  /*0ed0*/  @P4 PRMT R4, R2, 0x7771, RZ ;  /* 0x0000777102044816 */ /* 0x000fe200000000ff */
[----:B------:R-:W-:Y:S01]  /*0ee0*/  @P3 FADD R11, R11, R10 ;  /* 0x0000000a0b0b3221 */ /* 0x000fe20000000000 */
[----:B------:R-:W-:-:S02]  /*0ef0*/  @P3 I2FP.F32.U32 R12, R19 ;  /* 0x00000013000c3245 */ /* 0x000fc40000201000 */
[----:B------:R-:W-:Y:S02]  /*0f00*/  @P4 PRMT R2, R2, 0x7772, RZ ;  /* 0x0000777202024816 */ /* 0x000fe400000000ff */
[----:B------:R-:W-:Y:S01]  /*0f10*/  @P4 I2FP.F32.U32 R10, R3 ;  /* 0x00000003000a4245 */ /* 0x000fe20000201000 */
[----:B------:R-:W-:Y:S01]  /*0f20*/  @P3 FADD R7, R7, R12 ;  /* 0x0000000c07073221 */ /* 0x000fe20000000000 */
[----:B------:R-:W-:Y:S02]  /*0f30*/  @P4 I2FP.F32.U32 R4, R4 ;  /* 0x0000000400044245 */ /* 0x000fe40000201000 */
[----:B------:R-:W-:Y:S01]  /*0f40*/  @P4 I2FP.F32.U32 R2, R2 ;  /* 0x0000000200024245 */ /* 0x000fe20000201000 */
[----:B------:R-:W-:Y:S02]  /*0f50*/  @P4 FADD R13, R13, R10 ;  /* 0x0000000a0d0d4221 */ /* 0x000fe40000000000 */
[----:B------:R-:W-:Y:S02]  /*0f60*/  @P4 FADD R11, R11, R4 ;  /* 0x000000040b0b4221 */ /* 0x000fe40000000000 */
[----:B------:R-:W-:-:S07]  /*0f70*/  @P4 FADD R7, R7, R2 ;  /* 0x0000000207074221 */ /* 0x000fce0000000000 */
.L_x_34:
[----:B------:R-:W-:Y:S05]  /*0f80*/  BRA.U !UP2, `(.L_x_35) ;  /* 0x000000010a8c7547 */ /* 0x000fea000b800000 */
[----:B------:R-:W0:Y:S01]  /*0f90*/  LDCU UR7, c[0x0][0x390] ;  /* 0x00007200ff0777ac */ /* 0x000e220008000800 */
[----:B------:R-:W1:Y:S01]  /*0fa0*/  LDC.64 R2, c[0x0][0x380] ;  /* 0x0000e000ff027b82 */ /* 0x000e620000000a00 */
[----:B------:R-:W-:-:S04]  /*0fb0*/  VIADD R4, R6, UR6 ;  /* 0x0000000606047c36 */ /* 0x000fc80008000000 */
[C---:B------:R-:W-:Y:S01]  /*0fc0*/  VIADD R10, R4.reuse, 0x1 ;  /* 0x00000001040a7836 */ /* 0x040fe20000000000 */
[----:B0-----:R-:W-:Y:S01]  /*0fd0*/  ISETP.GE.AND P1, PT, R4, UR7, PT ;  /* 0x0000000704007c0c */ /* 0x001fe2000bf26270 */
[----:B------:R-:W-:-:S03]  /*0fe0*/  IMAD R5, R15, UR7, R4 ;  /* 0x000000070f057c24 */ /* 0x000fc6000f8e0204 */
[----:B------:R-:W-:Y:S02]  /*0ff0*/  ISETP.GE.AND P2, PT, R10, UR7, PT ;  /* 0x000000070a007c0c */ /* 0x000fe4000bf46270 */
[----:B------:R-:W-:Y:S02]  /*1000*/  ISETP.GT.AND P1, PT, R4, -0x1, !P1 ;  /* 0xffffffff0400780c */ /* 0x000fe40004f24270 */
[----:B------:R-:W-:Y:S01]  /*1010*/  ISETP.GT.AND P2, PT, R10, -0x1, !P2 ;  /* 0xffffffff0a00780c */ /* 0x000fe20005744270 */
[----:B-1----:R-:W-:Y:S01]  /*1020*/  IMAD.WIDE R2, R5, 0x4, R2 ;  /* 0x0000000405027825 */ /* 0x002fe200078e0202 */
[----:B------:R-:W-:Y:S02]  /*1030*/  PLOP3.LUT P1, PT, P0, P1, PT, 0x80, 0x8 ;  /* 0x000000000008781c */ /* 0x000fe40000723070 */
[----:B------:R-:W-:-:S11]  /*1040*/  PLOP3.LUT P2, PT, P0, P2, PT, 0x80, 0x8 ;  /* 0x000000000008781c */ /* 0x000fd60000745070 */
[----:B------:R-:W2:Y:S04]  /*1050*/  @P1 LDG.E R4, desc[UR10][R2.64] ;  /* 0x0000000a02041981 */ /* 0x000ea8000c1e1900 */
        /* <DEDUP_REMOVED lines=11> */
[C---:B------:R-:W-:Y:S01]  /*1110*/  @P2 PRMT R10, R14.reuse, 0x7771, RZ ;  /* 0x000077710e0a2816 */ /* 0x040fe200000000ff */
        /* <DEDUP_REMOVED lines=10> */
.L_x_35:
        /* <DEDUP_REMOVED lines=20> */
.L_x_37:
[----:B------:R-:W-:Y:S05]  /*1300*/  BSYNC.RECONVERGENT B0 ;  /* 0x0000000000007941 */ /* 0x000fea0003800200 */
.L_x_36:
[----:B------:R-:W-:Y:S05]  /*1310*/  BRA.U UP0, `(.L_x_38) ;  /* 0xffffffed00c07547 */ /* 0x000fea000b83ffff */
[----:B------:R-:W-:-:S07]  /*1320*/  I2FP.F32.S32 R3, R8 ;  /* 0x0000000800037245 */ /* 0x000fce0000201400 */
.L_x_31:
[----:B------:R-:W0:Y:S01]  /*1330*/  MUFU.RCP R0, R3 ;  /* 0x0000000300007308 */ /* 0x000e220000001000 */
[----:B------:R-:W-:Y:S07]  /*1340*/  BSSY.RECONVERGENT B0, `(.L_x_39) ;  /* 0x000000c000007945 */ /* 0x000fee0003800200 */
[----:B------:R-:W1:Y:S01]  /*1350*/  FCHK P0, R13, R3 ;  /* 0x000000030d007302 */ /* 0x000e620000000000 */
[----:B0-----:R-:W-:-:S04]  /*1360*/  FFMA R5, R0, -R3, 1 ;  /* 0x3f80000000057423 */ /* 0x001fc80000000803 */
[----:B------:R-:W-:-:S04]  /*1370*/  FFMA R0, R0, R5, R0 ;  /* 0x0000000500007223 */ /* 0x000fc80000000000 */
[----:B------:R-:W-:-:S04]  /*1380*/  FFMA R2, R0, R13, RZ ;  /* 0x0000000d00027223 */ /* 0x000fc800000000ff */
[----:B------:R-:W-:-:S04]  /*1390*/  FFMA R5, R2, -R3, R13 ;  /* 0x8000000302057223 */ /* 0x000fc8000000000d */
[----:B------:R-:W-:Y:S01]  /*13a0*/  FFMA R2, R0, R5, R2 ;  /* 0x0000000500027223 */ /* 0x000fe20000000002 */
[----:B-1----:R-:W-:Y:S06]  /*13b0*/  @!P0 BRA `(.L_x_40) ;  /* 0x0000000000108947 */ /* 0x002fec0003800000 */
[----:B------:R-:W-:Y:S01]  /*13c0*/  IMAD.MOV.U32 R0, RZ, RZ, R13 ;  /* 0x000000ffff007224 */ /* 0x000fe200078e000d */
[----:B------:R-:W-:-:S07]  /*13d0*/  MOV R4, 0x13f0 ;  /* 0x000013f000047802 */ /* 0x000fce0000000f00 */
[----:B------:R-:W-:Y:S05]  /*13e0*/  CALL.REL.NOINC `($__internal_1_$__cuda_sm3x_div_rn_noftz_f32_slowpath) ;  /* 0x0000000000ac7944 */ /* 0x000fea0003c00000 */
[----:B------:R-:W-:-:S07]  /*13f0*/  IMAD.MOV.U32 R2, RZ, RZ, R0 ;  /* 0x000000ffff027224 */ /* 0x000fce00078e0000 */
.L_x_40:
[----:B------:R-:W-:Y:S05]  /*1400*/  BSYNC.RECONVERGENT B0 ;  /* 0x0000000000007941 */ /* 0x000fea0003800200 */
.L_x_39:
[----:B------:R-:W0:Y:S01]  /*1410*/  MUFU.RCP R0, R3 ;  /* 0x0000000300007308 */ /* 0x000e220000001000 */
[----:B------:R-:W-:Y:S07]  /*1420*/  BSSY.RECONVERGENT B0, `(.L_x_41) ;  /* 0x000000d000007945 */ /* 0x000fee0003800200 */
[----:B------:R-:W1:Y:S08]  /*1430*/  FCHK P0, R11, R3 ;  /* 0x000000030b007302 */ /* 0x000e700000000000 */
[----:B------:R-:W2:Y:S01]  /*1440*/  F2I.U32.TRUNC.NTZ R2, R2 ;  /* 0x0000000200027305 */ /* 0x000ea2000020f000 */
[----:B0-----:R-:W-:-:S04]  /*1450*/  FFMA R5, R0, -R3, 1 ;  /* 0x3f80000000057423 */ /* 0x001fc80000000803 */
[----:B------:R-:W-:-:S04]  /*1460*/  FFMA R0, R0, R5, R0 ;  /* 0x0000000500007223 */ /* 0x000fc80000000000 */
[----:B------:R-:W-:-:S04]  /*1470*/  FFMA R4, R0, R11, RZ ;  /* 0x0000000b00047223 */ /* 0x000fc800000000ff */
[----:B------:R-:W-:-:S04]  /*1480*/  FFMA R5, R4, -R3, R11 ;  /* 0x8000000304057223 */ /* 0x000fc8000000000b */
[----:B------:R-:W-:Y:S01]  /*1490*/  FFMA R5, R0, R5, R4 ;  /* 0x0000000500057223 */ /* 0x000fe20000000004 */
[----:B-12---:R-:W-:Y:S06]  /*14a0*/  @!P0 BRA `(.L_x_42) ;  /* 0x0000000000108947 */ /* 0x006fec0003800000 */
[----:B------:R-:W-:Y:S01]  /*14b0*/  IMAD.MOV.U32 R0, RZ, RZ, R11 ;  /* 0x000000ffff007224 */ /* 0x000fe200078e000b */
[----:B------:R-:W-:-:S07]  /*14c0*/  MOV R4, 0x14e0 ;  /* 0x000014e000047802 */ /* 0x000fce0000000f00 */
[----:B------:R-:W-:Y:S05]  /*14d0*/  CALL.REL.NOINC `($__internal_1_$__cuda_sm3x_div_rn_noftz_f32_slowpath) ;  /* 0x0000000000707944 */ /* 0x000fea0003c00000 */
[----:B------:R-:W-:-:S07]  /*14e0*/  IMAD.MOV.U32 R5, RZ, RZ, R0 ;  /* 0x000000ffff057224 */ /* 0x000fce00078e0000 */
.L_x_42:
[----:B------:R-:W-:Y:S05]  /*14f0*/  BSYNC.RECONVERGENT B0 ;  /* 0x0000000000007941 */ /* 0x000fea0003800200 */
.L_x_41:
        /* <DEDUP_REMOVED lines=13> */
.L_x_44:
[----:B------:R-:W-:Y:S05]  /*15d0*/  BSYNC.RECONVERGENT B0 ;  /* 0x0000000000007941 */ /* 0x000fea0003800200 */
.L_x_43:
[----:B------:R-:W0:Y:S01]  /*15e0*/  LDC.64 R10, c[0x0][0x388] ;  /* 0x0000e200ff0a7b82 */ /* 0x000e220000000a00 */
[----:B------:R-:W1:Y:S01]  /*15f0*/  LDCU UR5, c[0x0][0x390] ;  /* 0x00007200ff0577ac */ /* 0x000e620008000800 */
[----:B------:R-:W2:Y:S01]  /*1600*/  F2I.U32.TRUNC.NTZ R0, R0 ;  /* 0x0000000000007305 */ /* 0x000ea2000020f000 */
[----:B------:R-:W-:Y:S01]  /*1610*/  PRMT R5, R2, 0x3340, R5 ;  /* 0x0000334002057816 */ /* 0x000fe20000000005 */
[----:B------:R-:W-:Y:S02]  /*1620*/  UMOV UR4, 0x3340 ;  /* 0x0000334000047882 */ /* 0x000fe40000000000 */
[----:B------:R-:W-:-:S05]  /*1630*/  IMAD.U32 R7, RZ, RZ, UR4 ;  /* 0x00000004ff077e24 */ /* 0x000fca000f8e00ff */
[----:B--2---:R-:W-:Y:S01]  /*1640*/  PRMT R4, R0, R7, 0xffff ;  /* 0x0000ffff00047416 */ /* 0x004fe20000000007 */
[----:B-1----:R-:W-:-:S03]  /*1650*/  IMAD R3, R9, UR5, R6 ;  /* 0x0000000509037c24 */ /* 0x002fc6000f8e0206 */
[----:B------:R-:W-:Y:S01]  /*1660*/  PRMT R5, R5, 0x5410, R4 ;  /* 0x0000541005057816 */ /* 0x000fe20000000004 */
[----:B0-----:R-:W-:-:S05]  /*1670*/  IMAD.WIDE R2, R3, 0x4, R10 ;  /* 0x0000000403027825 */ /* 0x001fca00078e020a */
[----:B------:R-:W-:Y:S01]  /*1680*/  STG.E desc[UR10][R2.64], R5 ;  /* 0x0000000502007986 */ /* 0x000fe2000c10190a */
[----:B------:R-:W-:Y:S05]  /*1690*/  EXIT ;  /* 0x000000000000794d */ /* 0x000fea0003800000 */
        .weak           $__internal_1_$__cuda_sm3x_div_rn_noftz_f32_slowpath
        .type           $__internal_1_$__cuda_sm3x_div_rn_noftz_f32_slowpath,@function
        .size           $__internal_1_$__cuda_sm3x_div_rn_noftz_f32_slowpath,(.L_x_58 - $__internal_1_$__cuda_sm3x_div_rn_noftz_f32_slowpath)
$__internal_1_$__cuda_sm3x_div_rn_noftz_f32_slowpath:
[--C-:B------:R-:W-:Y:S01]  /*16a0*/  SHF.R.U32.HI R10, RZ, 0x17, R3.reuse ;  /* 0x00000017ff0a7819 */ /* 0x100fe20000011603 */
[----:B------:R-:W-:Y:S01]  /*16b0*/  BSSY.RECONVERGENT B1, `(.L_x_45) ;  /* 0x0000063000017945 */ /* 0x000fe20003800200 */
[----:B------:R-:W-:Y:S01]  /*16c0*/  SHF.R.U32.HI R8, RZ, 0x17, R0 ;  /* 0x00000017ff087819 */ /* 0x000fe20000011600 */
[----:B------:R-:W-:Y:S01]  /*16d0*/  IMAD.MOV.U32 R13, RZ, RZ, R3 ;  /* 0x000000ffff0d7224 */ /* 0x000fe200078e0003 */
[----:B------:R-:W-:Y:S02]  /*16e0*/  LOP3.LUT R10, R10, 0xff, RZ, 0xc0, !PT ;  /* 0x000000ff0a0a7812 */ /* 0x000fe400078ec0ff */
        /* <DEDUP_REMOVED lines=30> */
.L_x_46:
[----:B------:R-:W-:Y:S01]  /*18d0*/  LEA R12, R10, 0xc0800000, 0x17 ;  /* 0xc08000000a0c7811 */ /* 0x000fe200078eb8ff */
[----:B------:R-:W-:Y:S04]  /*18e0*/  BSSY.RECONVERGENT B2, `(.L_x_51) ;  /* 0x0000036000027945 */ /* 0x000fe80003800200 */
[----:B------:R-:W-:Y:S02]  /*18f0*/  IMAD.IADD R12, R13, 0x1, -R12 ;  /* 0x000000010d0c7824 */ /* 0x000fe400078e0a0c */
[----:B------:R-:W-:Y:S02]  /*1900*/  VIADD R13, R16, 0xffffff81 ;  /* 0xffffff81100d7836 */ /* 0x000fe40000000000 */
[----:B------:R-:W0:Y:S01]  /*1910*/  MUFU.RCP R14, R12 ;  /* 0x0000000c000e7308 */ /* 0x000e220000001000 */
[----:B------:R-:W-:Y:S01]  /*1920*/  FADD.FTZ R15, -R12, -RZ ;  /* 0x800000ff0c0f7221 */ /* 0x000fe20000010100 */
[C---:B------:R-:W-:Y:S01]  /*1930*/  IMAD R0, R13.reuse, -0x800000, R0 ;  /* 0xff8000000d007824 */ /* 0x040fe200078e0200 */
[----:B------:R-:W-:-:S05]  /*1940*/  IADD3 R13, PT, PT, R13, 0x7f, -R10 ;  /* 0x0000007f0d0d7810 */ /* 0x000fca0007ffe80a */
[----:B------:R-:W-:Y:S02]  /*1950*/  IMAD.IADD R13, R13, 0x1, R8 ;  /* 0x000000010d0d7824 */ /* 0x000fe400078e0208 */
[----:B0-----:R-:W-:-:S04]  /*1960*/  FFMA R17, R14, R15, 1 ;  /* 0x3f8000000e117423 */ /* 0x001fc8000000000f */
[----:B------:R-:W-:-:S04]  /*1970*/  FFMA R19, R14, R17, R14 ;  /* 0x000000110e137223 */ /* 0x000fc8000000000e */
[----:B------:R-:W-:-:S04]  /*1980*/  FFMA R14, R0, R19, RZ ;  /* 0x00000013000e7223 */ /* 0x000fc800000000ff */
[----:B------:R-:W-:-:S04]  /*1990*/  FFMA R17, R15, R14, R0 ;  /* 0x0000000e0f117223 */ /* 0x000fc80000000000 */
[----:B------:R-:W-:-:S04]  /*19a0*/  FFMA R14, R19, R17, R14 ;  /* 0x00000011130e7223 */ /* 0x000fc8000000000e */
[----:B------:R-:W-:-:S04]  /*19b0*/  FFMA R15, R15, R14, R0 ;  /* 0x0000000e0f0f7223 */ /* 0x000fc80000000000 */
        /* <DEDUP_REMOVED lines=15> */
[CCC-:B------:R-:W-:Y:S01]  /*1ab0*/  FFMA.RM R13, R19.reuse, R15.reuse, R14.reuse ;  /* 0x0000000f130d7223 */ /* 0x1c0fe2000000400e */
[C---:B------:R-:W-:Y:S02]  /*1ac0*/  ISETP.NE.AND P2, PT, R12.reuse, RZ, PT ;  /* 0x000000ff0c00720c */ /* 0x040fe40003f45270 */
[----:B------:R-:W-:Y:S02]  /*1ad0*/  ISETP.NE.AND P1, PT, R12, RZ, PT ;  /* 0x000000ff0c00720c */ /* 0x000fe40003f25270 */
[----:B------:R-:W-:Y:S01]  /*1ae0*/  LOP3.LUT R10, R8, 0x7fffff, RZ, 0xc0, !PT ;  /* 0x007fffff080a7812 */ /* 0x000fe200078ec0ff */
[----:B------:R-:W-:Y:S01]  /*1af0*/  FFMA.RP R8, R19, R15, R14 ;  /* 0x0000000f13087223 */ /* 0x000fe2000000800e */
[----:B------:R-:W-:Y:S02]  /*1b00*/  VIADD R15, R12, 0x20 ;  /* 0x000000200c0f7836 */ /* 0x000fe40000000000 */
[----:B------:R-:W-:Y:S01]  /*1b10*/  LOP3.LUT R10, R10, 0x800000, RZ, 0xfc, !PT ;  /* 0x008000000a0a7812 */ /* 0x000fe200078efcff */
[----:B------:R-:W-:Y:S01]  /*1b20*/  IMAD.MOV R12, RZ, RZ, -R12 ;  /* 0x000000ffff0c7224 */ /* 0x000fe200078e0a0c */
[----:B------:R-:W-:-:S02]  /*1b30*/  FSETP.NEU.FTZ.AND P0, PT, R8, R13, PT ;  /* 0x0000000d0800720b */ /* 0x000fc40003f1d000 */
[----:B------:R-:W-:Y:S02]  /*1b40*/  SHF.L.U32 R15, R10, R15, RZ ;  /* 0x0000000f0a0f7219 */ /* 0x000fe400000006ff */
[----:B------:R-:W-:Y:S02]  /*1b50*/  SEL R13, R12, RZ, P2 ;  /* 0x000000ff0c0d7207 */ /* 0x000fe40001000000 */
[----:B------:R-:W-:Y:S02]  /*1b60*/  ISETP.NE.AND P1, PT, R15, RZ, P1 ;  /* 0x000000ff0f00720c */ /* 0x000fe40000f25270 */
[----:B------:R-:W-:Y:S02]  /*1b70*/  SHF.R.U32.HI R13, RZ, R13, R10 ;  /* 0x0000000dff0d7219 */ /* 0x000fe4000001160a */
[----:B------:R-:W-:Y:S02]  /*1b80*/  PLOP3.LUT P0, PT, P0, P1, PT, 0xf8, 0x8f ;  /* 0x00000000008f781c */ /* 0x000fe40000703f70 */
[----:B------:R-:W-:-:S02]  /*1b90*/  SHF.R.U32.HI R15, RZ, 0x1, R13 ;  /* 0x00000001ff0f7819 */ /* 0x000fc4000001160d */
[----:B------:R-:W-:-:S04]  /*1ba0*/  SEL R8, RZ, 0x1, !P0 ;  /* 0x00000001ff087807 */ /* 0x000fc80004000000 */
[----:B------:R-:W-:-:S04]  /*1bb0*/  LOP3.LUT R8, R8, 0x1, R15, 0xf8, !PT ;  /* 0x0000000108087812 */ /* 0x000fc800078ef80f */
[----:B------:R-:W-:-:S05]  /*1bc0*/  LOP3.LUT R8, R8, R13, RZ, 0xc0, !PT ;  /* 0x0000000d08087212 */ /* 0x000fca00078ec0ff */
[----:B------:R-:W-:-:S05]  /*1bd0*/  IMAD.IADD R15, R15, 0x1, R8 ;  /* 0x000000010f0f7824 */ /* 0x000fca00078e0208 */
[----:B------:R-:W-:Y:S01]  /*1be0*/  LOP3.LUT R0, R15, R0, RZ, 0xfc, !PT ;  /* 0x000000000f007212 */ /* 0x000fe200078efcff */
[----:B------:R-:W-:Y:S06]  /*1bf0*/  BRA `(.L_x_54) ;  /* 0x0000000000107947 */ /* 0x000fec0003800000 */
.L_x_53:
[----:B------:R-:W-:-:S04]  /*1c00*/  LOP3.LUT R0, R0, 0x80000000, RZ, 0xc0, !PT ;  /* 0x8000000000007812 */ /* 0x000fc800078ec0ff */
[----:B------:R-:W-:Y:S01]  /*1c10*/  LOP3.LUT R0, R0, 0x7f800000, RZ, 0xfc, !PT ;  /* 0x7f80000000007812 */ /* 0x000fe200078efcff */
[----:B------:R-:W-:Y:S06]  /*1c20*/  BRA `(.L_x_54) ;  /* 0x0000000000047947 */ /* 0x000fec0003800000 */
.L_x_52:
[----:B------:R-:W-:-:S07]  /*1c30*/  IMAD R0, R13, 0x800000, R0 ;  /* 0x008000000d007824 */ /* 0x000fce00078e0200 */
.L_x_54:
[----:B------:R-:W-:Y:S05]  /*1c40*/  BSYNC.RECONVERGENT B2 ;  /* 0x0000000000027941 */ /* 0x000fea0003800200 */
.L_x_51:
[----:B------:R-:W-:Y:S05]  /*1c50*/  BRA `(.L_x_55) ;  /* 0x0000000000207947 */ /* 0x000fea0003800000 */
.L_x_50:
[----:B------:R-:W-:-:S04]  /*1c60*/  LOP3.LUT R0, R13, 0x80000000, R0, 0x48, !PT ;  /* 0x800000000d007812 */ /* 0x000fc800078e4800 */
[----:B------:R-:W-:Y:S01]  /*1c70*/  LOP3.LUT R0, R0, 0x7f800000, RZ, 0xfc, !PT ;  /* 0x7f80000000007812 */ /* 0x000fe200078efcff */
[----:B------:R-:W-:Y:S06]  /*1c80*/  BRA `(.L_x_55) ;  /* 0x0000000000147947 */ /* 0x000fec0003800000 */
.L_x_49:
[----:B------:R-:W-:Y:S01]  /*1c90*/  LOP3.LUT R0, R13, 0x80000000, R0, 0x48, !PT ;  /* 0x800000000d007812 */ /* 0x000fe200078e4800 */
[----:B------:R-:W-:Y:S06]  /*1ca0*/  BRA `(.L_x_55) ;  /* 0x00000000000c7947 */ /* 0x000fec0003800000 */
.L_x_48:
[----:B------:R-:W0:Y:S01]  /*1cb0*/  MUFU.RSQ R0, -QNAN ;  /* 0xffc0000000007908 */ /* 0x000e220000001400 */
[----:B------:R-:W-:Y:S05]  /*1cc0*/  BRA `(.L_x_55) ;  /* 0x0000000000047947 */ /* 0x000fea0003800000 */
.L_x_47:
[----:B------:R-:W-:-:S07]  /*1cd0*/  FADD.FTZ R0, R0, R3 ;  /* 0x0000000300007221 */ /* 0x000fce0000010000 */
.L_x_55:
[----:B------:R-:W-:Y:S05]  /*1ce0*/  BSYNC.RECONVERGENT B1 ;  /* 0x0000000000017941 */ /* 0x000fea0003800200 */
.L_x_45:
[----:B------:R-:W-:Y:S02]  /*1cf0*/  IMAD.MOV.U32 R12, RZ, RZ, R4 ;  /* 0x000000ffff0c7224 */ /* 0x000fe400078e0004 */
[----:B------:R-:W-:-:S04]  /*1d00*/  IMAD.MOV.U32 R13, RZ, RZ, 0x0 ;  /* 0x00000000ff0d7424 */ /* 0x000fc800078e00ff */
[----:B0-----:R-:W-:Y:S05]  /*1d10*/  RET.REL.NODEC R12 `(_Z10blurKernelPK6uchar4PS_iii) ;  /* 0xffffffe00cb87950 */ /* 0x001fea0003c3ffff */
.L_x_56:
        /* <DEDUP_REMOVED lines=14> */
.L_x_58:


//--------------------- .nv.shared.reserved.0     --------------------------
	.section	.nv.shared.reserved.0,"aw",@nobits
	.weak		__nv_reservedSMEM_offset_0_alias
	.size		__nv_reservedSMEM_offset_0_alias, 0, 64
	.other		__nv_reservedSMEM_offset_0_alias,@"STO_CUDA_RESERVED_SHARED STV_DEFAULT"
__nv_reservedSMEM_offset_0_alias:
	.zero		0
	.zero		64


//--------------------- .nv.constant0._Z19resizeAndBlurKernelPK6uchar4PS_iiiii --------------------------
	.section	.nv.constant0._Z19resizeAndBlurKernelPK6uchar4PS_iiiii,"a",@progbits
	.sectionflags	@""
	.align	4
.nv.constant0._Z19resizeAndBlurKernelPK6uchar4PS_iiiii:
	.zero		932


//--------------------- .nv.constant0._Z10blurKernelPK6uchar4PS_iii --------------------------
	.section	.nv.constant0._Z10blurKernelPK6uchar4PS_iii,"a",@progbits
	.sectionflags	@""
	.align	4
.nv.constant0._Z10blurKernelPK6uchar4PS_iii:
	.zero		924


//--------------------- SYMBOLS --------------------------

	.type		.nv.reservedSmem.offset0,@object
	.size		.nv.reservedSmem.offset0,0x4
